	.target	sm_90a

	.elftype	@"ET_EXEC"


//--------------------- .note.nv.tkinfo           --------------------------
	.section	.note.nv.tkinfo,"",@"SHT_NOTE"
	.sectionflags	@"SHF_NOTE_NV_TKINFO"
	.tkinfo
        /*0018*/ 	.word	0x00000002
        /*0030*/ 	.string	""
        /*0030*/ 	.string	"ptxas"
        /*0030*/ 	.string	"Cuda compilation tools, release 13.0, V13.0.88"
        /*0030*/ 	.string	"Build cuda_13.0.r13.0/compiler.36424714_0"
        /*0030*/ 	.string	"-arch sm_90a -m 64 "



//--------------------- .note.nv.cuinfo           --------------------------
	.section	.note.nv.cuinfo,"",@"SHT_NOTE"
	.sectionflags	@"SHF_NOTE_NV_CUINFO"
        /*0018*/ 	.short	0x0002
        /*001a*/ 	.short	0x005a
        /*001c*/ 	.short	0x0082
	.zero		2


//--------------------- .nv.info                  --------------------------
	.section	.nv.info,"",@"SHT_CUDA_INFO"
	.align	4


	//----- nvinfo : EIATTR_REGCOUNT
	.align		4
        /*0000*/ 	.byte	0x04, 0x2f
        /*0002*/ 	.short	(.L_12 - .L_11)
	.align		4
.L_11:
        /*0004*/ 	.word	index@(_ZN7cutlass13device_kernelINS_4gemm6kernel13GemmUniversalIN4cute5tupleIJiiiiEEENS1_10collective13CollectiveMmaINS1_37MainloopSm90TmaGmmaWarpSpecializedFP8ILi12ENS5_IJNS4_1CILi1EEESB_SB_EEENS1_32KernelTmaWarpSpecializedPingpongEEENS5_IJNSA_ILi64EEENSA_ILi80EEENSA_ILi128EEEEEENS_12float_e4m3_tENS5_IJlSB_lEEESJ_SK_NS4_8TiledMMAINS4_8MMA_AtomIJNS4_4SM904GMMA30MMA_64x16x32_F32E4M3E4M3_SS_TNILNSO_7ScaleInE1ELSQ_1EEEEEENS4_6LayoutISC_NS5_IJNSA_ILi0EEESU_SU_EEEEENS5_IJNS4_10UnderscoreESX_SX_EEEEENS4_13SM90_TMA_LOADENS4_14ComposedLayoutINS4_7SwizzleILi3ELi4ELi3EEENS4_18smem_ptr_flag_bitsILi8EEENST_INS5_IJNSA_ILi8EEESH_EEENS5_IJSH_SB_EEEEEEEvNS4_8identityES10_S1A_vS1B_EENS_8epilogue10collective6detail29Sm90TmaWarpSpecializedAdapterINS1E_15DefaultEpilogueISJ_SK_SK_NS1D_6thread17LinearCombinationISJ_Li1EffLNS1I_9ScaleType4KindE0ELNS_15FloatRoundStyleE2ESJ_EENS1_15EpilogueDefaultEEEEEvvEEEEvNT_6ParamsE)
        /*0008*/ 	.word	0x000000a8


	//----- nvinfo : EIATTR_FRAME_SIZE
	.align		4
.L_12:
        /*000c*/ 	.byte	0x04, 0x11
        /*000e*/ 	.short	(.L_14 - .L_13)
	.align		4
.L_13:
        /*0010*/ 	.word	index@(_ZN7cutlass13device_kernelINS_4gemm6kernel13GemmUniversalIN4cute5tupleIJiiiiEEENS1_10collective13CollectiveMmaINS1_37MainloopSm90TmaGmmaWarpSpecializedFP8ILi12ENS5_IJNS4_1CILi1EEESB_SB_EEENS1_32KernelTmaWarpSpecializedPingpongEEENS5_IJNSA_ILi64EEENSA_ILi80EEENSA_ILi128EEEEEENS_12float_e4m3_tENS5_IJlSB_lEEESJ_SK_NS4_8TiledMMAINS4_8MMA_AtomIJNS4_4SM904GMMA30MMA_64x16x32_F32E4M3E4M3_SS_TNILNSO_7ScaleInE1ELSQ_1EEEEEENS4_6LayoutISC_NS5_IJNSA_ILi0EEESU_SU_EEEEENS5_IJNS4_10UnderscoreESX_SX_EEEEENS4_13SM90_TMA_LOADENS4_14ComposedLayoutINS4_7SwizzleILi3ELi4ELi3EEENS4_18smem_ptr_flag_bitsILi8EEENST_INS5_IJNSA_ILi8EEESH_EEENS5_IJSH_SB_EEEEEEEvNS4_8identityES10_S1A_vS1B_EENS_8epilogue10collective6detail29Sm90TmaWarpSpecializedAdapterINS1E_15DefaultEpilogueISJ_SK_SK_NS1D_6thread17LinearCombinationISJ_Li1EffLNS1I_9ScaleType4KindE0ELNS_15FloatRoundStyleE2ESJ_EENS1_15EpilogueDefaultEEEEEvvEEEEvNT_6ParamsE)
        /*0014*/ 	.word	0x00000000


	//----- nvinfo : EIATTR_MIN_STACK_SIZE
	.align		4
.L_14:
        /*0018*/ 	.byte	0x04, 0x12
        /*001a*/ 	.short	(.L_16 - .L_15)
	.align		4
.L_15:
        /*001c*/ 	.word	index@(_ZN7cutlass13device_kernelINS_4gemm6kernel13GemmUniversalIN4cute5tupleIJiiiiEEENS1_10collective13CollectiveMmaINS1_37MainloopSm90TmaGmmaWarpSpecializedFP8ILi12ENS5_IJNS4_1CILi1EEESB_SB_EEENS1_32KernelTmaWarpSpecializedPingpongEEENS5_IJNSA_ILi64EEENSA_ILi80EEENSA_ILi128EEEEEENS_12float_e4m3_tENS5_IJlSB_lEEESJ_SK_NS4_8TiledMMAINS4_8MMA_AtomIJNS4_4SM904GMMA30MMA_64x16x32_F32E4M3E4M3_SS_TNILNSO_7ScaleInE1ELSQ_1EEEEEENS4_6LayoutISC_NS5_IJNSA_ILi0EEESU_SU_EEEEENS5_IJNS4_10UnderscoreESX_SX_EEEEENS4_13SM90_TMA_LOADENS4_14ComposedLayoutINS4_7SwizzleILi3ELi4ELi3EEENS4_18smem_ptr_flag_bitsILi8EEENST_INS5_IJNSA_ILi8EEESH_EEENS5_IJSH_SB_EEEEEEEvNS4_8identityES10_S1A_vS1B_EENS_8epilogue10collective6detail29Sm90TmaWarpSpecializedAdapterINS1E_15DefaultEpilogueISJ_SK_SK_NS1D_6thread17LinearCombinationISJ_Li1EffLNS1I_9ScaleType4KindE0ELNS_15FloatRoundStyleE2ESJ_EENS1_15EpilogueDefaultEEEEEvvEEEEvNT_6ParamsE)
        /*0020*/ 	.word	0x00000000
.L_16:


//--------------------- .nv.compat                --------------------------
	.section	.nv.compat,"",@"SHT_CUDA_COMPAT_INFO"
	.align	4
        /*0000*/ 	.byte	0x02, 0x09, 0x01, 0x00, 0x02, 0x02, 0x04, 0x00, 0x02, 0x05, 0x05, 0x00, 0x03, 0x07, 0x01, 0x01
        /*0010*/ 	.byte	0x02, 0x03, 0x01, 0x00, 0x02, 0x06, 0x01, 0x00, 0x04, 0x0b, 0x08, 0x00, 0x00, 0x00, 0x00, 0x00
        /*0020*/ 	.byte	0x00, 0x00, 0x00, 0x00


//--------------------- .nv.info._ZN7cutlass13device_kernelINS_4gemm6kernel13GemmUniversalIN4cute5tupleIJiiiiEEENS1_10collective13CollectiveMmaINS1_37MainloopSm90TmaGmmaWarpSpecializedFP8ILi12ENS5_IJNS4_1CILi1EEESB_SB_EEENS1_32KernelTmaWarpSpecializedPingpongEEENS5_IJNSA_ILi64EEENSA_ILi80EEENSA_ILi128EEEEEENS_12float_e4m3_tENS5_IJlSB_lEEESJ_SK_NS4_8TiledMMAINS4_8MMA_AtomIJNS4_4SM904GMMA30MMA_64x16x32_F32E4M3E4M3_SS_TNILNSO_7ScaleInE1ELSQ_1EEEEEENS4_6LayoutISC_NS5_IJNSA_ILi0EEESU_SU_EEEEENS5_IJNS4_10UnderscoreESX_SX_EEEEENS4_13SM90_TMA_LOADENS4_14ComposedLayoutINS4_7SwizzleILi3ELi4ELi3EEENS4_18smem_ptr_flag_bitsILi8EEENST_INS5_IJNSA_ILi8EEESH_EEENS5_IJSH_SB_EEEEEEEvNS4_8identityES10_S1A_vS1B_EENS_8epilogue10collective6detail29Sm90TmaWarpSpecializedAdapterINS1E_15DefaultEpilogueISJ_SK_SK_NS1D_6thread17LinearCombinationISJ_Li1EffLNS1I_9ScaleType4KindE0ELNS_15FloatRoundStyleE2ESJ_EENS1_15EpilogueDefaultEEEEEvvEEEEvNT_6ParamsE --------------------------
	.section	.nv.info._ZN7cutlass13device_kernelINS_4gemm6kernel13GemmUniversalIN4cute5tupleIJiiiiEEENS1_10collective13CollectiveMmaINS1_37MainloopSm90TmaGmmaWarpSpecializedFP8ILi12ENS5_IJNS4_1CILi1EEESB_SB_EEENS1_32KernelTmaWarpSpecializedPingpongEEENS5_IJNSA_ILi64EEENSA_ILi80EEENSA_ILi128EEEEEENS_12float_e4m3_tENS5_IJlSB_lEEESJ_SK_NS4_8TiledMMAINS4_8MMA_AtomIJNS4_4SM904GMMA30MMA_64x16x32_F32E4M3E4M3_SS_TNILNSO_7ScaleInE1ELSQ_1EEEEEENS4_6LayoutISC_NS5_IJNSA_ILi0EEESU_SU_EEEEENS5_IJNS4_10UnderscoreESX_SX_EEEEENS4_13SM90_TMA_LOADENS4_14ComposedLayoutINS4_7SwizzleILi3ELi4ELi3EEENS4_18smem_ptr_flag_bitsILi8EEENST_INS5_IJNSA_ILi8EEESH_EEENS5_IJSH_SB_EEEEEEEvNS4_8identityES10_S1A_vS1B_EENS_8epilogue10collective6detail29Sm90TmaWarpSpecializedAdapterINS1E_15DefaultEpilogueISJ_SK_SK_NS1D_6thread17LinearCombinationISJ_Li1EffLNS1I_9ScaleType4KindE0ELNS_15FloatRoundStyleE2ESJ_EENS1_15EpilogueDefaultEEEEEvvEEEEvNT_6ParamsE,"",@"SHT_CUDA_INFO"
	.sectionflags	@""
	.align	4


	//----- nvinfo : EIATTR_CUDA_API_VERSION
	.align		4
        /*0000*/ 	.byte	0x04, 0x37
        /*0002*/ 	.short	(.L_18 - .L_17)
.L_17:
        /*0004*/ 	.word	0x00000082


	//----- nvinfo : EIATTR_KPARAM_INFO
	.align		4
.L_18:
        /*0008*/ 	.byte	0x04, 0x17
        /*000a*/ 	.short	(.L_20 - .L_19)
.L_19:
        /*000c*/ 	.word	0x00000000
        /*0010*/ 	.short	0x0000
        /*0012*/ 	.short	0x0070
        /*0014*/ 	.byte	0x00, 0xf0, 0x01, 0x10


	//----- nvinfo : EIATTR_SPARSE_MMA_MASK
	.align		4
.L_20:
        /*0018*/ 	.byte	0x03, 0x50
        /*001a*/ 	.short	0x0000


	//----- nvinfo : EIATTR_MAXREG_COUNT
	.align		4
        /*001c*/ 	.byte	0x03, 0x1b
        /*001e*/ 	.short	0x00a8


	//----- nvinfo : EIATTR_NUM_BARRIERS
	.align		4
        /*0020*/ 	.byte	0x02, 0x4c
        /*0022*/ 	.byte	0x01
	.zero		1


	//----- nvinfo : EIATTR_MERCURY_ISA_VERSION
	.align		4
        /*0024*/ 	.byte	0x03, 0x5f
        /*0026*/ 	.short	0x0101


	//----- nvinfo : EIATTR_INT_WARP_WIDE_INSTR_OFFSETS
	.align		4
        /*0028*/ 	.byte	0x04, 0x31
        /*002a*/ 	.short	(.L_22 - .L_21)


	//   ....[0]....
.L_21:
        /*002c*/ 	.word	0x00000550


	//   ....[1]....
        /*0030*/ 	.word	0x00000570


	//   ....[2]....
        /*0034*/ 	.word	0x000005f0


	//   ....[3]....
        /*0038*/ 	.word	0x00000600


	//   ....[4]....
        /*003c*/ 	.word	0x00000610


	//   ....[5]....
        /*0040*/ 	.word	0x00000630


	//   ....[6]....
        /*0044*/ 	.word	0x000006b0


	//   ....[7]....
        /*0048*/ 	.word	0x000006d0


	//----- nvinfo : EIATTR_COOP_GROUP_MASK_REGIDS
	.align		4
.L_22:
        /*004c*/ 	.byte	0x04, 0x29
        /*004e*/ 	.short	(.L_24 - .L_23)


	//   ....[0]....
.L_23:
        /*0050*/ 	.word	0xffffffff


	//   ....[1]....
        /*0054*/ 	.word	0xffffffff


	//   ....[2]....
        /*0058*/ 	.word	0xffffffff


	//   ....[3]....
        /*005c*/ 	.word	0xffffffff


	//   ....[4]....
        /*0060*/ 	.word	0xffffffff


	//   ....[5]....
        /*0064*/ 	.word	0xffffffff


	//----- nvinfo : EIATTR_COOP_GROUP_INSTR_OFFSETS
	.align		4
.L_24:
        /*0068*/ 	.byte	0x04, 0x28
        /*006a*/ 	.short	(.L_26 - .L_25)


	//   ....[0]....
.L_25:
        /*006c*/ 	.word	0x00000060


	//   ....[1]....
        /*0070*/ 	.word	0x00000070


	//   ....[2]....
        /*0074*/ 	.word	0x00000130


	//   ....[3]....
        /*0078*/ 	.word	0x000003f0


	//   ....[4]....
        /*007c*/ 	.word	0x00000430


	//   ....[5]....
        /*0080*/ 	.word	0x00000470


	//----- nvinfo : EIATTR_REG_RECONFIG
	.align		4
.L_26:
        /*0084*/ 	.byte	0x01, 0x54
	.zero		2


	//----- nvinfo : EIATTR_MBARRIER_INSTR_OFFSETS
	.align		4
        /*0088*/ 	.byte	0x04, 0x39
        /*008a*/ 	.short	(.L_28 - .L_27)


	//   ....[0]....
.L_27:
        /*008c*/ 	.word	0x00000250
        /*0090*/ 	.word	0x000000ff
        /*0094*/ 	.word	0x00000000
        /*0098*/ 	.short	0x0100
        /*009a*/ 	.byte	0x08
	.zero		1


	//   ....[1]....
        /*009c*/ 	.word	0x00000260
        /*00a0*/ 	.word	0x000000ff
        /*00a4*/ 	.word	0x00000060
        /*00a8*/ 	.short	0x0100
        /*00aa*/ 	.byte	0x08
	.zero		1


	//   ....[2]....
        /*00ac*/ 	.word	0x00000270
        /*00b0*/ 	.word	0x000000ff
        /*00b4*/ 	.word	0x00000008
        /*00b8*/ 	.short	0x0100
        /*00ba*/ 	.byte	0x08
	.zero		1


	//   ....[3]....
        /*00bc*/ 	.word	0x00000280
        /*00c0*/ 	.word	0x000000ff
        /*00c4*/ 	.word	0x00000068
        /*00c8*/ 	.short	0x0100
        /*00ca*/ 	.byte	0x08
	.zero		1


	//   ....[4]....
        /*00cc*/ 	.word	0x00000290
        /*00d0*/ 	.word	0x000000ff
        /*00d4*/ 	.word	0x00000010
        /*00d8*/ 	.short	0x0100
        /*00da*/ 	.byte	0x08
	.zero		1


	//   ....[5]....
        /*00dc*/ 	.word	0x000002a0
        /*00e0*/ 	.word	0x000000ff
        /*00e4*/ 	.word	0x00000070
        /*00e8*/ 	.short	0x0100
        /*00ea*/ 	.byte	0x08
	.zero		1


	//   ....[6]....
        /*00ec*/ 	.word	0x000002b0
        /*00f0*/ 	.word	0x000000ff
        /*00f4*/ 	.word	0x00000018
        /*00f8*/ 	.short	0x0100
        /*00fa*/ 	.byte	0x08
	.zero		1


	//   ....[7]....
        /*00fc*/ 	.word	0x000002c0
        /*0100*/ 	.word	0x000000ff
        /*0104*/ 	.word	0x00000078
        /*0108*/ 	.short	0x0100
        /*010a*/ 	.byte	0x08
	.zero		1


	//   ....[8]....
        /*010c*/ 	.word	0x000002d0
        /*0110*/ 	.word	0x000000ff
        /*0114*/ 	.word	0x00000020
        /*0118*/ 	.short	0x0100
        /*011a*/ 	.byte	0x08
	.zero		1


	//   ....[9]....
        /*011c*/ 	.word	0x000002e0
        /*0120*/ 	.word	0x000000ff
        /*0124*/ 	.word	0x00000080
        /*0128*/ 	.short	0x0100
        /*012a*/ 	.byte	0x08
	.zero		1


	//   ....[10]....
        /*012c*/ 	.word	0x000002f0
        /*0130*/ 	.word	0x000000ff
        /*0134*/ 	.word	0x00000028
        /*0138*/ 	.short	0x0100
        /*013a*/ 	.byte	0x08
	.zero		1


	//   ....[11]....
        /*013c*/ 	.word	0x00000300
        /*0140*/ 	.word	0x000000ff
        /*0144*/ 	.word	0x00000088
        /*0148*/ 	.short	0x0100
        /*014a*/ 	.byte	0x08
	.zero		1


	//   ....[12]....
        /*014c*/ 	.word	0x00000310
        /*0150*/ 	.word	0x000000ff
        /*0154*/ 	.word	0x00000030
        /*0158*/ 	.short	0x0100
        /*015a*/ 	.byte	0x08
	.zero		1


	//   ....[13]....
        /*015c*/ 	.word	0x00000320
        /*0160*/ 	.word	0x000000ff
        /*0164*/ 	.word	0x00000090
        /*0168*/ 	.short	0x0100
        /*016a*/ 	.byte	0x08
	.zero		1


	//   ....[14]....
        /*016c*/ 	.word	0x00000330
        /*0170*/ 	.word	0x000000ff
        /*0174*/ 	.word	0x00000038
        /*0178*/ 	.short	0x0100
        /*017a*/ 	.byte	0x08
	.zero		1


	//   ....[15]....
        /*017c*/ 	.word	0x00000340
        /*0180*/ 	.word	0x000000ff
        /*0184*/ 	.word	0x00000098
        /*0188*/ 	.short	0x0100
        /*018a*/ 	.byte	0x08
	.zero		1


	//   ....[16]....
        /*018c*/ 	.word	0x00000350
        /*0190*/ 	.word	0x000000ff
        /*0194*/ 	.word	0x00000040
        /*0198*/ 	.short	0x0100
        /*019a*/ 	.byte	0x08
	.zero		1


	//   ....[17]....
        /*019c*/ 	.word	0x00000360
        /*01a0*/ 	.word	0x000000ff
        /*01a4*/ 	.word	0x000000a0
        /*01a8*/ 	.short	0x0100
        /*01aa*/ 	.byte	0x08
	.zero		1


	//   ....[18]....
        /*01ac*/ 	.word	0x00000370
        /*01b0*/ 	.word	0x000000ff
        /*01b4*/ 	.word	0x00000048
        /*01b8*/ 	.short	0x0100
        /*01ba*/ 	.byte	0x08
	.zero		1


	//   ....[19]....
        /*01bc*/ 	.word	0x00000380
        /*01c0*/ 	.word	0x000000ff
        /*01c4*/ 	.word	0x000000a8
        /*01c8*/ 	.short	0x0100
        /*01ca*/ 	.byte	0x08
	.zero		1


	//   ....[20]....
        /*01cc*/ 	.word	0x00000390
        /*01d0*/ 	.word	0x000000ff
        /*01d4*/ 	.word	0x00000050
        /*01d8*/ 	.short	0x0100
        /*01da*/ 	.byte	0x08
	.zero		1


	//   ....[21]....
        /*01dc*/ 	.word	0x000003a0
        /*01e0*/ 	.word	0x000000ff
        /*01e4*/ 	.word	0x000000b0
        /*01e8*/ 	.short	0x0100
        /*01ea*/ 	.byte	0x08
	.zero		1


	//   ....[22]....
        /*01ec*/ 	.word	0x000003b0
        /*01f0*/ 	.word	0x000000ff
        /*01f4*/ 	.word	0x00000058
        /*01f8*/ 	.short	0x0100
        /*01fa*/ 	.byte	0x08
	.zero		1


	//   ....[23]....
        /*01fc*/ 	.word	0x000003c0
        /*0200*/ 	.word	0x000000ff
        /*0204*/ 	.word	0x000000b8
        /*0208*/ 	.short	0x0100
        /*020a*/ 	.byte	0x08
	.zero		1


	//   ....[24]....
        /*020c*/ 	.word	0x00000700
        /*0210*/ 	.word	0x000000ff
        /*0214*/ 	.word	0x000000f0
        /*0218*/ 	.short	0x0100
        /*021a*/ 	.byte	0x08
	.zero		1


	//   ....[25]....
        /*021c*/ 	.word	0x00000750
        /*0220*/ 	.word	0x000000ff
        /*0224*/ 	.word	0x000000f8
        /*0228*/ 	.short	0x0100
        /*022a*/ 	.byte	0x08
	.zero		1


	//   ....[26]....
        /*022c*/ 	.word	0x00000770
        /*0230*/ 	.word	0x000000ff
        /*0234*/ 	.word	0x000000d0
        /*0238*/ 	.short	0x0100
        /*023a*/ 	.byte	0x09
	.zero		1


	//   ....[27]....
        /*023c*/ 	.word	0x00000780
        /*0240*/ 	.word	0x000000ff
        /*0244*/ 	.word	0x000000d8
        /*0248*/ 	.short	0x0100
        /*024a*/ 	.byte	0x09
	.zero		1


	//   ....[28]....
        /*024c*/ 	.word	0x00000790
        /*0250*/ 	.word	0x000000ff
        /*0254*/ 	.word	0x000000e0
        /*0258*/ 	.short	0x0100
        /*025a*/ 	.byte	0x09
	.zero		1


	//   ....[29]....
        /*025c*/ 	.word	0x000007a0
        /*0260*/ 	.word	0x000000ff
        /*0264*/ 	.word	0x000000e8
        /*0268*/ 	.short	0x0100
        /*026a*/ 	.byte	0x09
	.zero		1


	//   ....[30]....
        /*026c*/ 	.word	0x00001550
        /*0270*/ 	.word	0x000000ff
        /*0274*/ 	.word	0xfffffff8
        /*0278*/ 	.short	0x010a
        /*027a*/ 	.byte	0x0b
	.zero		1


	//   ....[31]....
        /*027c*/ 	.word	0x000018a0
        /*0280*/ 	.word	0x000000ff
        /*0284*/ 	.word	0x00000000
        /*0288*/ 	.short	0x010a
        /*028a*/ 	.byte	0x05
	.zero		1


	//   ....[32]....
        /*028c*/ 	.word	0x000018e0
        /*0290*/ 	.word	0x000000ff
        /*0294*/ 	.word	0x00000000
        /*0298*/ 	.short	0x010a
        /*029a*/ 	.byte	0x05
	.zero		1


	//   ....[33]....
        /*029c*/ 	.word	0x00002450
        /*02a0*/ 	.word	0x000000ff
        /*02a4*/ 	.word	0x00000000
        /*02a8*/ 	.short	0x010a
        /*02aa*/ 	.byte	0x14
	.zero		1


	//   ....[34]....
        /*02ac*/ 	.word	0x00002490
        /*02b0*/ 	.word	0x000000ff
        /*02b4*/ 	.word	0x00000000
        /*02b8*/ 	.short	0x010a
        /*02ba*/ 	.byte	0x14
	.zero		1


	//   ....[35]....
        /*02bc*/ 	.word	0x00002e30
        /*02c0*/ 	.word	0x000000ff
        /*02c4*/ 	.word	0x00000000
        /*02c8*/ 	.short	0x0101
        /*02ca*/ 	.byte	0x13
	.zero		1


	//   ....[36]....
        /*02cc*/ 	.word	0x00003220
        /*02d0*/ 	.word	0x0000000f
        /*02d4*/ 	.word	0x00000000
        /*02d8*/ 	.short	0x0101
        /*02da*/ 	.byte	0x09
	.zero		1


	//   ....[37]....
        /*02dc*/ 	.word	0x00003300
        /*02e0*/ 	.word	0x000000ff
        /*02e4*/ 	.word	0x00000000
        /*02e8*/ 	.short	0x0101
        /*02ea*/ 	.byte	0x05
	.zero		1


	//   ....[38]....
        /*02ec*/ 	.word	0x000033b0
        /*02f0*/ 	.word	0x000000ff
        /*02f4*/ 	.word	0x00000008
        /*02f8*/ 	.short	0x010a
        /*02fa*/ 	.byte	0x0b
	.zero		1


	//   ....[39]....
        /*02fc*/ 	.word	0x00006510
        /*0300*/ 	.word	0x00000004
        /*0304*/ 	.word	0x00000000
        /*0308*/ 	.short	0x0101
        /*030a*/ 	.byte	0x09
	.zero		1


	//   ....[40]....
        /*030c*/ 	.word	0x00006df0
        /*0310*/ 	.word	0x00000013
        /*0314*/ 	.word	0x00000060
        /*0318*/ 	.short	0x010a
        /*031a*/ 	.byte	0x3f
	.zero		1


	//   ....[41]....
        /*031c*/ 	.word	0x00007150
        /*0320*/ 	.word	0x0000000a
        /*0324*/ 	.word	0x000000f8
        /*0328*/ 	.short	0x0101
        /*032a*/ 	.byte	0x3f
	.zero		1


	//   ....[42]....
        /*032c*/ 	.word	0x000078b0
        /*0330*/ 	.word	0x00000005
        /*0334*/ 	.word	0x00000000
        /*0338*/ 	.short	0x010a
        /*033a*/ 	.byte	0x3f
	.zero		1


	//   ....[43]....
        /*033c*/ 	.word	0x00007930
        /*0340*/ 	.word	0x00000007
        /*0344*/ 	.word	0x00000000
        /*0348*/ 	.short	0x010a
        /*034a*/ 	.byte	0x3f
	.zero		1


	//   ....[44]....
        /*034c*/ 	.word	0x000079c0
        /*0350*/ 	.word	0x00000006
        /*0354*/ 	.word	0x00000000
        /*0358*/ 	.short	0x010a
        /*035a*/ 	.byte	0x3f
	.zero		1


	//   ....[45]....
        /*035c*/ 	.word	0x00007a50
        /*0360*/ 	.word	0x00000009
        /*0364*/ 	.word	0x00000000
        /*0368*/ 	.short	0x010a
        /*036a*/ 	.byte	0x3f
	.zero		1


	//   ....[46]....
        /*036c*/ 	.word	0x00007ae0
        /*0370*/ 	.word	0x00000006
        /*0374*/ 	.word	0x00000000
        /*0378*/ 	.short	0x010a
        /*037a*/ 	.byte	0x3f
	.zero		1


	//   ....[47]....
        /*037c*/ 	.word	0x00007b70
        /*0380*/ 	.word	0x00000009
        /*0384*/ 	.word	0x00000000
        /*0388*/ 	.short	0x010a
        /*038a*/ 	.byte	0x3f
	.zero		1


	//   ....[48]....
        /*038c*/ 	.word	0x00007c00
        /*0390*/ 	.word	0x00000006
        /*0394*/ 	.word	0x00000000
        /*0398*/ 	.short	0x010a
        /*039a*/ 	.byte	0x3f
	.zero		1


	//   ....[49]....
        /*039c*/ 	.word	0x00007c90
        /*03a0*/ 	.word	0x00000009
        /*03a4*/ 	.word	0x00000000
        /*03a8*/ 	.short	0x010a
        /*03aa*/ 	.byte	0x3f
	.zero		1


	//   ....[50]....
        /*03ac*/ 	.word	0x00007d20
        /*03b0*/ 	.word	0x00000006
        /*03b4*/ 	.word	0x00000000
        /*03b8*/ 	.short	0x010a
        /*03ba*/ 	.byte	0x3f
	.zero		1


	//   ....[51]....
        /*03bc*/ 	.word	0x00007db0
        /*03c0*/ 	.word	0x00000009
        /*03c4*/ 	.word	0x00000000
        /*03c8*/ 	.short	0x010a
        /*03ca*/ 	.byte	0x3f
	.zero		1


	//   ....[52]....
        /*03cc*/ 	.word	0x00007e40
        /*03d0*/ 	.word	0x00000006
        /*03d4*/ 	.word	0x00000000
        /*03d8*/ 	.short	0x010a
        /*03da*/ 	.byte	0x3f
	.zero		1


	//   ....[53]....
        /*03dc*/ 	.word	0x00007ed0
        /*03e0*/ 	.word	0x00000003
        /*03e4*/ 	.word	0x00000000
        /*03e8*/ 	.short	0x010a
        /*03ea*/ 	.byte	0x3f
	.zero		1


	//   ....[54]....
        /*03ec*/ 	.word	0x00007f40
        /*03f0*/ 	.word	0x0000000f
        /*03f4*/ 	.word	0xfffffff8
        /*03f8*/ 	.short	0x010a
        /*03fa*/ 	.byte	0x3f
	.zero		1


	//   ....[55]....
        /*03fc*/ 	.word	0x00007fa0
        /*0400*/ 	.word	0x0000000f
        /*0404*/ 	.word	0x00000000
        /*0408*/ 	.short	0x010a
        /*040a*/ 	.byte	0x3f
	.zero		1


	//   ....[56]....
        /*040c*/ 	.word	0x00008000
        /*0410*/ 	.word	0x00000010
        /*0414*/ 	.word	0x00000000
        /*0418*/ 	.short	0x010a
        /*041a*/ 	.byte	0x3f
	.zero		1


	//   ....[57]....
        /*041c*/ 	.word	0x00008060
        /*0420*/ 	.word	0x0000000f
        /*0424*/ 	.word	0x00000008
        /*0428*/ 	.short	0x010a
        /*042a*/ 	.byte	0x3f
	.zero		1


	//   ....[58]....
        /*042c*/ 	.word	0x00008130
        /*0430*/ 	.word	0x00000013
        /*0434*/ 	.word	0x00000060
        /*0438*/ 	.short	0x010a
        /*043a*/ 	.byte	0x3f
	.zero		1


	//   ....[59]....
        /*043c*/ 	.word	0x00008210
        /*0440*/ 	.word	0x00000005
        /*0444*/ 	.word	0x00000000
        /*0448*/ 	.short	0x010a
        /*044a*/ 	.byte	0x3f
	.zero		1


	//   ....[60]....
        /*044c*/ 	.word	0x00008260
        /*0450*/ 	.word	0x00000007
        /*0454*/ 	.word	0x00000000
        /*0458*/ 	.short	0x010a
        /*045a*/ 	.byte	0x3f
	.zero		1


	//   ....[61]....
        /*045c*/ 	.word	0x000082b0
        /*0460*/ 	.word	0x00000006
        /*0464*/ 	.word	0x00000000
        /*0468*/ 	.short	0x010a
        /*046a*/ 	.byte	0x3f
	.zero		1


	//   ....[62]....
        /*046c*/ 	.word	0x00008300
        /*0470*/ 	.word	0x00000009
        /*0474*/ 	.word	0x00000000
        /*0478*/ 	.short	0x010a
        /*047a*/ 	.byte	0x3f
	.zero		1


	//   ....[63]....
        /*047c*/ 	.word	0x00008350
        /*0480*/ 	.word	0x00000006
        /*0484*/ 	.word	0x00000000
        /*0488*/ 	.short	0x010a
        /*048a*/ 	.byte	0x3f
	.zero		1


	//   ....[64]....
        /*048c*/ 	.word	0x000083a0
        /*0490*/ 	.word	0x00000009
        /*0494*/ 	.word	0x00000000
        /*0498*/ 	.short	0x010a
        /*049a*/ 	.byte	0x3f
	.zero		1


	//   ....[65]....
        /*049c*/ 	.word	0x000083f0
        /*04a0*/ 	.word	0x00000006
        /*04a4*/ 	.word	0x00000000
        /*04a8*/ 	.short	0x010a
        /*04aa*/ 	.byte	0x3f
	.zero		1


	//   ....[66]....
        /*04ac*/ 	.word	0x00008440
        /*04b0*/ 	.word	0x00000009
        /*04b4*/ 	.word	0x00000000
        /*04b8*/ 	.short	0x010a
        /*04ba*/ 	.byte	0x3f
	.zero		1


	//   ....[67]....
        /*04bc*/ 	.word	0x00008490
        /*04c0*/ 	.word	0x00000006
        /*04c4*/ 	.word	0x00000000
        /*04c8*/ 	.short	0x010a
        /*04ca*/ 	.byte	0x3f
	.zero		1


	//   ....[68]....
        /*04cc*/ 	.word	0x000084e0
        /*04d0*/ 	.word	0x00000009
        /*04d4*/ 	.word	0x00000000
        /*04d8*/ 	.short	0x010a
        /*04da*/ 	.byte	0x3f
	.zero		1


	//   ....[69]....
        /*04dc*/ 	.word	0x00008530
        /*04e0*/ 	.word	0x00000006
        /*04e4*/ 	.word	0x00000000
        /*04e8*/ 	.short	0x010a
        /*04ea*/ 	.byte	0x3f
	.zero		1


	//----- nvinfo : EIATTR_NUM_MBARRIERS
	.align		4
.L_28:
        /*04ec*/ 	.byte	0x03, 0x38
        /*04ee*/ 	.short	0x001e


	//----- nvinfo : EIATTR_EXIT_INSTR_OFFSETS
	.align		4
        /*04f0*/ 	.byte	0x04, 0x1c
        /*04f2*/ 	.short	(.L_30 - .L_29)


	//   ....[0]....
.L_29:
        /*04f4*/ 	.word	0x00001280


	//   ....[1]....
        /*04f8*/ 	.word	0x000012e0


	//   ....[2]....
        /*04fc*/ 	.word	0x00006b20


	//   ....[3]....
        /*0500*/ 	.word	0x00006b50


	//   ....[4]....
        /*0504*/ 	.word	0x00007f20


	//----- nvinfo : EIATTR_MAX_THREADS
	.align		4
.L_30:
        /*0508*/ 	.byte	0x04, 0x05
        /*050a*/ 	.short	(.L_32 - .L_31)
.L_31:
        /*050c*/ 	.word	0x00000180
        /*0510*/ 	.word	0x00000001
        /*0514*/ 	.word	0x00000001


	//----- nvinfo : EIATTR_CRS_STACK_SIZE
	.align		4
.L_32:
        /*0518*/ 	.byte	0x04, 0x1e
        /*051a*/ 	.short	(.L_34 - .L_33)
.L_33:
        /*051c*/ 	.word	0x00000000


	//----- nvinfo : EIATTR_CBANK_PARAM_SIZE
	.align		4
.L_34:
        /*0520*/ 	.byte	0x03, 0x19
        /*0522*/ 	.short	0x0470


	//----- nvinfo : EIATTR_PARAM_CBANK
	.align		4
        /*0524*/ 	.byte	0x04, 0x0a
        /*0526*/ 	.short	(.L_36 - .L_35)
	.align		4
.L_35:
        /*0528*/ 	.word	index@(.nv.constant0._ZN7cutlass13device_kernelINS_4gemm6kernel13GemmUniversalIN4cute5tupleIJiiiiEEENS1_10collective13CollectiveMmaINS1_37MainloopSm90TmaGmmaWarpSpecializedFP8ILi12ENS5_IJNS4_1CILi1EEESB_SB_EEENS1_32KernelTmaWarpSpecializedPingpongEEENS5_IJNSA_ILi64EEENSA_ILi80EEENSA_ILi128EEEEEENS_12float_e4m3_tENS5_IJlSB_lEEESJ_SK_NS4_8TiledMMAINS4_8MMA_AtomIJNS4_4SM904GMMA30MMA_64x16x32_F32E4M3E4M3_SS_TNILNSO_7ScaleInE1ELSQ_1EEEEEENS4_6LayoutISC_NS5_IJNSA_ILi0EEESU_SU_EEEEENS5_IJNS4_10UnderscoreESX_SX_EEEEENS4_13SM90_TMA_LOADENS4_14ComposedLayoutINS4_7SwizzleILi3ELi4ELi3EEENS4_18smem_ptr_flag_bitsILi8EEENST_INS5_IJNSA_ILi8EEESH_EEENS5_IJSH_SB_EEEEEEEvNS4_8identityES10_S1A_vS1B_EENS_8epilogue10collective6detail29Sm90TmaWarpSpecializedAdapterINS1E_15DefaultEpilogueISJ_SK_SK_NS1D_6thread17LinearCombinationISJ_Li1EffLNS1I_9ScaleType4KindE0ELNS_15FloatRoundStyleE2ESJ_EENS1_15EpilogueDefaultEEEEEvvEEEEvNT_6ParamsE)
        /*052c*/ 	.short	0x0210
        /*052e*/ 	.short	0x0470


	//----- nvinfo : EIATTR_SW_WAR
	.align		4
.L_36:
        /*0530*/ 	.byte	0x04, 0x36
        /*0532*/ 	.short	(.L_38 - .L_37)
.L_37:
        /*0534*/ 	.word	0x00000008
.L_38:


//--------------------- .nv.callgraph             --------------------------
	.section	.nv.callgraph,"",@"SHT_CUDA_CALLGRAPH"
	.align	4
	.sectionentsize	8
	.align		4
        /*0000*/ 	.word	0x00000000
	.align		4
        /*0004*/ 	.word	0xffffffff
	.align		4
        /*0008*/ 	.word	0x00000000
	.align		4
        /*000c*/ 	.word	0xfffffffe
	.align		4
        /*0010*/ 	.word	0x00000000
	.align		4
        /*0014*/ 	.word	0xfffffffd
	.align		4
        /*0018*/ 	.word	0x00000000
	.align		4
        /*001c*/ 	.word	0xfffffffc


//--------------------- .nv.constant4             --------------------------
	.section	.nv.constant4,"a",@progbits
	.align	8
	.align		8
.nv.constant4:
        /*0000*/ 	.dword	_ZN40_INTERNAL_ff670e9a_4_k_cu_7c7fdd93_166474cuda3std3__45__cpo5beginE
	.align		8
        /*0008*/ 	.dword	_ZN40_INTERNAL_ff670e9a_4_k_cu_7c7fdd93_166474cuda3std3__45__cpo3endE
	.align		8
        /*0010*/ 	.dword	_ZN40_INTERNAL_ff670e9a_4_k_cu_7c7fdd93_166474cuda3std3__45__cpo6cbeginE
	.align		8
        /*0018*/ 	.dword	_ZN40_INTERNAL_ff670e9a_4_k_cu_7c7fdd93_166474cuda3std3__45__cpo4cendE
	.align		8
        /*0020*/ 	.dword	_ZN40_INTERNAL_ff670e9a_4_k_cu_7c7fdd93_166474cuda3std3__442_GLOBAL__N__ff670e9a_4_k_cu_7c7fdd93_166476ignoreE
	.align		8
        /*0028*/ 	.dword	_ZN40_INTERNAL_ff670e9a_4_k_cu_7c7fdd93_166474cuda3std3__419piecewise_constructE
	.align		8
        /*0030*/ 	.dword	_ZN40_INTERNAL_ff670e9a_4_k_cu_7c7fdd93_166474cuda3std3__48in_placeE
	.align		8
        /*0038*/ 	.dword	_ZN40_INTERNAL_ff670e9a_4_k_cu_7c7fdd93_166474cuda3std6ranges3__45__cpo4swapE
	.align		8
        /*0040*/ 	.dword	_ZN40_INTERNAL_ff670e9a_4_k_cu_7c7fdd93_166474cuda3std6ranges3__45__cpo9iter_moveE
	.align		8
        /*0048*/ 	.dword	_ZN40_INTERNAL_ff670e9a_4_k_cu_7c7fdd93_166474cute7productE
	.align		8
        /*0050*/ 	.dword	_ZN40_INTERNAL_ff670e9a_4_k_cu_7c7fdd93_166474cute1_E


//--------------------- .text._ZN7cutlass13device_kernelINS_4gemm6kernel13GemmUniversalIN4cute5tupleIJiiiiEEENS1_10collective13CollectiveMmaINS1_37MainloopSm90TmaGmmaWarpSpecializedFP8ILi12ENS5_IJNS4_1CILi1EEESB_SB_EEENS1_32KernelTmaWarpSpecializedPingpongEEENS5_IJNSA_ILi64EEENSA_ILi80EEENSA_ILi128EEEEEENS_12float_e4m3_tENS5_IJlSB_lEEESJ_SK_NS4_8TiledMMAINS4_8MMA_AtomIJNS4_4SM904GMMA30MMA_64x16x32_F32E4M3E4M3_SS_TNILNSO_7ScaleInE1ELSQ_1EEEEEENS4_6LayoutISC_NS5_IJNSA_ILi0EEESU_SU_EEEEENS5_IJNS4_10UnderscoreESX_SX_EEEEENS4_13SM90_TMA_LOADENS4_14ComposedLayoutINS4_7SwizzleILi3ELi4ELi3EEENS4_18smem_ptr_flag_bitsILi8EEENST_INS5_IJNSA_ILi8EEESH_EEENS5_IJSH_SB_EEEEEEEvNS4_8identityES10_S1A_vS1B_EENS_8epilogue10collective6detail29Sm90TmaWarpSpecializedAdapterINS1E_15DefaultEpilogueISJ_SK_SK_NS1D_6thread17LinearCombinationISJ_Li1EffLNS1I_9ScaleType4KindE0ELNS_15FloatRoundStyleE2ESJ_EENS1_15EpilogueDefaultEEEEEvvEEEEvNT_6ParamsE --------------------------
	.section	.text._ZN7cutlass13device_kernelINS_4gemm6kernel13GemmUniversalIN4cute5tupleIJiiiiEEENS1_10collective13CollectiveMmaINS1_37MainloopSm90TmaGmmaWarpSpecializedFP8ILi12ENS5_IJNS4_1CILi1EEESB_SB_EEENS1_32KernelTmaWarpSpecializedPingpongEEENS5_IJNSA_ILi64EEENSA_ILi80EEENSA_ILi128EEEEEENS_12float_e4m3_tENS5_IJlSB_lEEESJ_SK_NS4_8TiledMMAINS4_8MMA_AtomIJNS4_4SM904GMMA30MMA_64x16x32_F32E4M3E4M3_SS_TNILNSO_7ScaleInE1ELSQ_1EEEEEENS4_6LayoutISC_NS5_IJNSA_ILi0EEESU_SU_EEEEENS5_IJNS4_10UnderscoreESX_SX_EEEEENS4_13SM90_TMA_LOADENS4_14ComposedLayoutINS4_7SwizzleILi3ELi4ELi3EEENS4_18smem_ptr_flag_bitsILi8EEENST_INS5_IJNSA_ILi8EEESH_EEENS5_IJSH_SB_EEEEEEEvNS4_8identityES10_S1A_vS1B_EENS_8epilogue10collective6detail29Sm90TmaWarpSpecializedAdapterINS1E_15DefaultEpilogueISJ_SK_SK_NS1D_6thread17LinearCombinationISJ_Li1EffLNS1I_9ScaleType4KindE0ELNS_15FloatRoundStyleE2ESJ_EENS1_15EpilogueDefaultEEEEEvvEEEEvNT_6ParamsE,"ax",@progbits
	.align	128
.text._ZN7cutlass13device_kernelINS_4gemm6kernel13GemmUniversalIN4cute5tupleIJiiiiEEENS1_10collective13CollectiveMmaINS1_37MainloopSm90TmaGmmaWarpSpecializedFP8ILi12ENS5_IJNS4_1CILi1EEESB_SB_EEENS1_32KernelTmaWarpSpecializedPingpongEEENS5_IJNSA_ILi64EEENSA_ILi80EEENSA_ILi128EEEEEENS_12float_e4m3_tENS5_IJlSB_lEEESJ_SK_NS4_8TiledMMAINS4_8MMA_AtomIJNS4_4SM904GMMA30MMA_64x16x32_F32E4M3E4M3_SS_TNILNSO_7ScaleInE1ELSQ_1EEEEEENS4_6LayoutISC_NS5_IJNSA_ILi0EEESU_SU_EEEEENS5_IJNS4_10UnderscoreESX_SX_EEEEENS4_13SM90_TMA_LOADENS4_14ComposedLayoutINS4_7SwizzleILi3ELi4ELi3EEENS4_18smem_ptr_flag_bitsILi8EEENST_INS5_IJNSA_ILi8EEESH_EEENS5_IJSH_SB_EEEEEEEvNS4_8identityES10_S1A_vS1B_EENS_8epilogue10collective6detail29Sm90TmaWarpSpecializedAdapterINS1E_15DefaultEpilogueISJ_SK_SK_NS1D_6thread17LinearCombinationISJ_Li1EffLNS1I_9ScaleType4KindE0ELNS_15FloatRoundStyleE2ESJ_EENS1_15EpilogueDefaultEEEEEvvEEEEvNT_6ParamsE:
        .type           _ZN7cutlass13device_kernelINS_4gemm6kernel13GemmUniversalIN4cute5tupleIJiiiiEEENS1_10collective13CollectiveMmaINS1_37MainloopSm90TmaGmmaWarpSpecializedFP8ILi12ENS5_IJNS4_1CILi1EEESB_SB_EEENS1_32KernelTmaWarpSpecializedPingpongEEENS5_IJNSA_ILi64EEENSA_ILi80EEENSA_ILi128EEEEEENS_12float_e4m3_tENS5_IJlSB_lEEESJ_SK_NS4_8TiledMMAINS4_8MMA_AtomIJNS4_4SM904GMMA30MMA_64x16x32_F32E4M3E4M3_SS_TNILNSO_7ScaleInE1ELSQ_1EEEEEENS4_6LayoutISC_NS5_IJNSA_ILi0EEESU_SU_EEEEENS5_IJNS4_10UnderscoreESX_SX_EEEEENS4_13SM90_TMA_LOADENS4_14ComposedLayoutINS4_7SwizzleILi3ELi4ELi3EEENS4_18smem_ptr_flag_bitsILi8EEENST_INS5_IJNSA_ILi8EEESH_EEENS5_IJSH_SB_EEEEEEEvNS4_8identityES10_S1A_vS1B_EENS_8epilogue10collective6detail29Sm90TmaWarpSpecializedAdapterINS1E_15DefaultEpilogueISJ_SK_SK_NS1D_6thread17LinearCombinationISJ_Li1EffLNS1I_9ScaleType4KindE0ELNS_15FloatRoundStyleE2ESJ_EENS1_15EpilogueDefaultEEEEEvvEEEEvNT_6ParamsE,@function
        .size           _ZN7cutlass13device_kernelINS_4gemm6kernel13GemmUniversalIN4cute5tupleIJiiiiEEENS1_10collective13CollectiveMmaINS1_37MainloopSm90TmaGmmaWarpSpecializedFP8ILi12ENS5_IJNS4_1CILi1EEESB_SB_EEENS1_32KernelTmaWarpSpecializedPingpongEEENS5_IJNSA_ILi64EEENSA_ILi80EEENSA_ILi128EEEEEENS_12float_e4m3_tENS5_IJlSB_lEEESJ_SK_NS4_8TiledMMAINS4_8MMA_AtomIJNS4_4SM904GMMA30MMA_64x16x32_F32E4M3E4M3_SS_TNILNSO_7ScaleInE1ELSQ_1EEEEEENS4_6LayoutISC_NS5_IJNSA_ILi0EEESU_SU_EEEEENS5_IJNS4_10UnderscoreESX_SX_EEEEENS4_13SM90_TMA_LOADENS4_14ComposedLayoutINS4_7SwizzleILi3ELi4ELi3EEENS4_18smem_ptr_flag_bitsILi8EEENST_INS5_IJNSA_ILi8EEESH_EEENS5_IJSH_SB_EEEEEEEvNS4_8identityES10_S1A_vS1B_EENS_8epilogue10collective6detail29Sm90TmaWarpSpecializedAdapterINS1E_15DefaultEpilogueISJ_SK_SK_NS1D_6thread17LinearCombinationISJ_Li1EffLNS1I_9ScaleType4KindE0ELNS_15FloatRoundStyleE2ESJ_EENS1_15EpilogueDefaultEEEEEvvEEEEvNT_6ParamsE,(.L_x_173 - _ZN7cutlass13device_kernelINS_4gemm6kernel13GemmUniversalIN4cute5tupleIJiiiiEEENS1_10collective13CollectiveMmaINS1_37MainloopSm90TmaGmmaWarpSpecializedFP8ILi12ENS5_IJNS4_1CILi1EEESB_SB_EEENS1_32KernelTmaWarpSpecializedPingpongEEENS5_IJNSA_ILi64EEENSA_ILi80EEENSA_ILi128EEEEEENS_12float_e4m3_tENS5_IJlSB_lEEESJ_SK_NS4_8TiledMMAINS4_8MMA_AtomIJNS4_4SM904GMMA30MMA_64x16x32_F32E4M3E4M3_SS_TNILNSO_7ScaleInE1ELSQ_1EEEEEENS4_6LayoutISC_NS5_IJNSA_ILi0EEESU_SU_EEEEENS5_IJNS4_10UnderscoreESX_SX_EEEEENS4_13SM90_TMA_LOADENS4_14ComposedLayoutINS4_7SwizzleILi3ELi4ELi3EEENS4_18smem_ptr_flag_bitsILi8EEENST_INS5_IJNSA_ILi8EEESH_EEENS5_IJSH_SB_EEEEEEEvNS4_8identityES10_S1A_vS1B_EENS_8epilogue10collective6detail29Sm90TmaWarpSpecializedAdapterINS1E_15DefaultEpilogueISJ_SK_SK_NS1D_6thread17LinearCombinationISJ_Li1EffLNS1I_9ScaleType4KindE0ELNS_15FloatRoundStyleE2ESJ_EENS1_15EpilogueDefaultEEEEEvvEEEEvNT_6ParamsE)
        .other          _ZN7cutlass13device_kernelINS_4gemm6kernel13GemmUniversalIN4cute5tupleIJiiiiEEENS1_10collective13CollectiveMmaINS1_37MainloopSm90TmaGmmaWarpSpecializedFP8ILi12ENS5_IJNS4_1CILi1EEESB_SB_EEENS1_32KernelTmaWarpSpecializedPingpongEEENS5_IJNSA_ILi64EEENSA_ILi80EEENSA_ILi128EEEEEENS_12float_e4m3_tENS5_IJlSB_lEEESJ_SK_NS4_8TiledMMAINS4_8MMA_AtomIJNS4_4SM904GMMA30MMA_64x16x32_F32E4M3E4M3_SS_TNILNSO_7ScaleInE1ELSQ_1EEEEEENS4_6LayoutISC_NS5_IJNSA_ILi0EEESU_SU_EEEEENS5_IJNS4_10UnderscoreESX_SX_EEEEENS4_13SM90_TMA_LOADENS4_14ComposedLayoutINS4_7SwizzleILi3ELi4ELi3EEENS4_18smem_ptr_flag_bitsILi8EEENST_INS5_IJNSA_ILi8EEESH_EEENS5_IJSH_SB_EEEEEEEvNS4_8identityES10_S1A_vS1B_EENS_8epilogue10collective6detail29Sm90TmaWarpSpecializedAdapterINS1E_15DefaultEpilogueISJ_SK_SK_NS1D_6thread17LinearCombinationISJ_Li1EffLNS1I_9ScaleType4KindE0ELNS_15FloatRoundStyleE2ESJ_EENS1_15EpilogueDefaultEEEEEvvEEEEvNT_6ParamsE,@"STO_CUDA_ENTRY STV_DEFAULT"
_ZN7cutlass13device_kernelINS_4gemm6kernel13GemmUniversalIN4cute5tupleIJiiiiEEENS1_10collective13CollectiveMmaINS1_37MainloopSm90TmaGmmaWarpSpecializedFP8ILi12ENS5_IJNS4_1CILi1EEESB_SB_EEENS1_32KernelTmaWarpSpecializedPingpongEEENS5_IJNSA_ILi64EEENSA_ILi80EEENSA_ILi128EEEEEENS_12float_e4m3_tENS5_IJlSB_lEEESJ_SK_NS4_8TiledMMAINS4_8MMA_AtomIJNS4_4SM904GMMA30MMA_64x16x32_F32E4M3E4M3_SS_TNILNSO_7ScaleInE1ELSQ_1EEEEEENS4_6LayoutISC_NS5_IJNSA_ILi0EEESU_SU_EEEEENS5_IJNS4_10UnderscoreESX_SX_EEEEENS4_13SM90_TMA_LOADENS4_14ComposedLayoutINS4_7SwizzleILi3ELi4ELi3EEENS4_18smem_ptr_flag_bitsILi8EEENST_INS5_IJNSA_ILi8EEESH_EEENS5_IJSH_SB_EEEEEEEvNS4_8identityES10_S1A_vS1B_EENS_8epilogue10collective6detail29Sm90TmaWarpSpecializedAdapterINS1E_15DefaultEpilogueISJ_SK_SK_NS1D_6thread17LinearCombinationISJ_Li1EffLNS1I_9ScaleType4KindE0ELNS_15FloatRoundStyleE2ESJ_EENS1_15EpilogueDefaultEEEEEvvEEEEvNT_6ParamsE:
[----:B------:R-:W-:Y:S01]  /*0000*/  LDC R1, c[0x0][0x28] ;  /* 0x00000a00ff017b82 */ /* 0x000fe20000000800 */
[----:B------:R-:W0:Y:S01]  /*0010*/  S2R R11, SR_TID.X ;  /* 0x00000000000b7919 */ /* 0x000e220000002100 */
[----:B------:R-:W-:Y:S01]  /*0020*/  ELECT P0, URZ, PT ;  /* 0x00000000003f782f */ /* 0x000fe20003800000 */
[----:B------:R-:W-:Y:S01]  /*0030*/  BSSY B0, `(.L_x_0) ;  /* 0x000000f000007945 */ /* 0x000fe20003800000 */
[--C-:B0-----:R-:W-:Y:S02]  /*0040*/  SHF.R.U32.HI R0, RZ, 0x5, R11.reuse ;  /* 0x00000005ff007819 */ /* 0x101fe4000001160b */
[----:B------:R-:W-:-:S03]  /*0050*/  SHF.R.U32.HI R4, RZ, 0x7, R11 ;  /* 0x00000007ff047819 */ /* 0x000fc6000001160b */
[----:B------:R-:W0:Y:S04]  /*0060*/  SHFL.IDX PT, R2, R0, RZ, 0x1f ;  /* 0x00001fff00027589 */ /* 0x000e2800000e0000 */
[----:B------:R1:W2:Y:S01]  /*0070*/  SHFL.IDX PT, R5, R4, RZ, 0x1f ;  /* 0x00001fff04057589 */ /* 0x0002a200000e0000 */
[----:B0-----:R-:W-:-:S13]  /*0080*/  ISETP.NE.OR P0, PT, R2, RZ, !P0 ;  /* 0x000000ff0200720c */ /* 0x001fda0004705670 */
[----:B-12---:R-:W-:Y:S05]  /*0090*/  @P0 BRA `(.L_x_1) ;  /* 0x0000000000200947 */ /* 0x006fea0003800000 */
[----:B------:R-:W-:Y:S02]  /*00a0*/  ULDC.64 UR4, c[0x0][0x198] ;  /* 0x0000660000047ab9 */ /* 0x000fe40000000a00 */
[----:B------:R-:W-:Y:S02]  /*00b0*/  UIADD3 UR6, UP0, UR4, 0xf0, URZ ;  /* 0x000000f004067890 */ /* 0x000fe4000ff1e03f */
[----:B------:R-:W-:Y:S02]  /*00c0*/  UIADD3 UR4, UP1, UR4, 0x1f0, URZ ;  /* 0x000001f004047890 */ /* 0x000fe4000ff3e03f */
[----:B------:R-:W-:Y:S02]  /*00d0*/  UIADD3.X UR7, URZ, UR5, URZ, UP0, !UPT ;  /* 0x000000053f077290 */ /* 0x000fe400087fe43f */
[----:B------:R-:W-:-:S07]  /*00e0*/  UIADD3.X UR5, URZ, UR5, URZ, UP1, !UPT ;  /* 0x000000053f057290 */ /* 0x000fce0008ffe43f */
[----:B------:R0:W-:Y:S02]  /*00f0*/  UTMACCTL.PF [UR6] ;  /* 0x00000000060079b9 */ /* 0x0001e40008040000 */
[----:B------:R0:W-:Y:S02]  /*0100*/  UTMACCTL.PF [UR4] ;  /* 0x00000000040079b9 */ /* 0x0001e40008040000 */
[----:B0-----:R-:W-:Y:S01]  /*0110*/  NOP ;  /* 0x0000000000007918 */ /* 0x001fe20000000000 */
.L_x_1:
[----:B------:R-:W-:Y:S05]  /*0120*/  BSYNC B0 ;  /* 0x0000000000007941 */ /* 0x000fea0003800000 */
.L_x_0:
[----:B------:R-:W0:Y:S02]  /*0130*/  SHFL.IDX PT, R3, R0, RZ, 0x1f ;  /* 0x00001fff00037589 */ /* 0x000e2400000e0000 */
[----:B0-----:R-:W-:-:S13]  /*0140*/  ISETP.NE.AND P0, PT, R3, RZ, PT ;  /* 0x000000ff0300720c */ /* 0x001fda0003f05270 */
[----:B------:R-:W-:Y:S05]  /*0150*/  @P0 BRA `(.L_x_2) ;  /* 0x0000000000a40947 */ /* 0x000fea0003800000 */
[----:B------:R-:W-:Y:S01]  /*0160*/  ELECT P0, URZ, PT ;  /* 0x00000000003f782f */ /* 0x000fe20003800000 */
[----:B------:R-:W-:-:S12]  /*0170*/  BSSY B0, `(.L_x_2) ;  /* 0x0000027000007945 */ /* 0x000fd80003800000 */
[----:B------:R-:W-:Y:S05]  /*0180*/  @!P0 BRA `(.L_x_3) ;  /* 0x0000000000948947 */ /* 0x000fea0003800000 */
[----:B------:R-:W0:Y:S01]  /*0190*/  S2UR UR8, SR_CgaCtaId ;  /* 0x00000000000879c3 */ /* 0x000e220000008800 */
[----:B------:R-:W-:Y:S01]  /*01a0*/  UMOV UR4, 0x400 ;  /* 0x0000040000047882 */ /* 0x000fe20000000000 */
[----:B------:R-:W-:Y:S01]  /*01b0*/  UMOV UR5, 0x1 ;  /* 0x0000000100057882 */ /* 0x000fe20000000000 */
[----:B------:R-:W-:Y:S02]  /*01c0*/  UMOV UR6, 0x80 ;  /* 0x0000008000067882 */ /* 0x000fe40000000000 */
[----:B------:R-:W-:-:S04]  /*01d0*/  UIADD3 UR6, -UR6, 0x100000, URZ ;  /* 0x0010000006067890 */ /* 0x000fc8000fffe13f */
[----:B------:R-:W-:Y:S02]  /*01e0*/  USHF.L.U32 UR7, UR6, 0xb, URZ ;  /* 0x0000000b06077899 */ /* 0x000fe4000800063f */
[----:B------:R-:W-:Y:S02]  /*01f0*/  USHF.L.U32 UR6, UR6, 0x1, URZ ;  /* 0x0000000106067899 */ /* 0x000fe4000800063f */
[----:B0-----:R-:W-:Y:S02]  /*0200*/  ULEA UR8, UR8, UR4, 0x18 ;  /* 0x0000000408087291 */ /* 0x001fe4000f8ec03f */
[----:B------:R-:W-:-:S04]  /*0210*/  UIADD3 UR4, -UR5, 0x100000, URZ ;  /* 0x0010000005047890 */ /* 0x000fc8000fffe13f */
[----:B------:R-:W-:Y:S02]  /*0220*/  USHF.L.U32 UR5, UR4, 0xb, URZ ;  /* 0x0000000b04057899 */ /* 0x000fe4000800063f */
[----:B------:R-:W-:Y:S01]  /*0230*/  USHF.L.U32 UR4, UR4, 0x1, URZ ;  /* 0x0000000104047899 */ /* 0x000fe2000800063f */
[----:B------:R-:W0:Y:S11]  /*0240*/  FENCE.VIEW.ASYNC.S ;  /* 0x00000000000073c6 */ /* 0x000e360000000000 */
[----:B0-----:R0:W1:Y:S01]  /*0250*/  SYNCS.EXCH.64 URZ, [UR8], UR4 ;  /* 0x00000004083f75b2 */ /* 0x0010620008000100 */
[----:B------:R0:W2:Y:S01]  /*0260*/  SYNCS.EXCH.64 URZ, [UR8+0x60], UR6 ;  /* 0x00006006083f75b2 */ /* 0x0000a20008000100 */
[----:B------:R0:W3:Y:S01]  /*0270*/  SYNCS.EXCH.64 URZ, [UR8+0x8], UR4 ;  /* 0x00000804083f75b2 */ /* 0x0000e20008000100 */
[----:B------:R0:W4:Y:S01]  /*0280*/  SYNCS.EXCH.64 URZ, [UR8+0x68], UR6 ;  /* 0x00006806083f75b2 */ /* 0x0001220008000100 */
[----:B------:R0:W0:Y:S01]  /*0290*/  SYNCS.EXCH.64 URZ, [UR8+0x10], UR4 ;  /* 0x00001004083f75b2 */ /* 0x0000220008000100 */
        /* <DEDUP_REMOVED lines=19> */
[----:B-1----:R-:W-:Y:S01]  /*03d0*/  NOP ;  /* 0x0000000000007918 */ /* 0x002fe20000000000 */
.L_x_3:
[----:B0-----:R-:W-:Y:S05]  /*03e0*/  BSYNC B0 ;  /* 0x0000000000007941 */ /* 0x001fea0003800000 */
.L_x_2:
[----:B------:R-:W0:Y:S01]  /*03f0*/  SHFL.IDX PT, R6, R0, RZ, 0x1f ;  /* 0x00001fff00067589 */ /* 0x000e2200000e0000 */
[----:B------:R-:W-:Y:S01]  /*0400*/  ELECT P0, URZ, PT ;  /* 0x00000000003f782f */ /* 0x000fe20003800000 */
[----:B------:R-:W-:Y:S01]  /*0410*/  NOP ;  /* 0x0000000000007918 */ /* 0x000fe20000000000 */
[----:B------:R-:W-:Y:S01]  /*0420*/  ELECT P1, URZ, PT ;  /* 0x00000000003f782f */ /* 0x000fe20003820000 */
[----:B------:R1:W5:Y:S01]  /*0430*/  SHFL.IDX PT, R3, R0, RZ, 0x1f ;  /* 0x00001fff00037589 */ /* 0x00036200000e0000 */
[----:B------:R-:W-:Y:S01]  /*0440*/  UMOV UR4, 0x20 ;  /* 0x0000002000047882 */ /* 0x000fe20000000000 */
[----:B------:R-:W-:Y:S01]  /*0450*/  UMOV UR11, 0x80 ;  /* 0x00000080000b7882 */ /* 0x000fe20000000000 */
[----:B------:R-:W-:Y:S01]  /*0460*/  ULDC.64 UR12, c[0x0][0x598] ;  /* 0x00016600000c7ab9 */ /* 0x000fe20000000a00 */
[----:B------:R-:W2:Y:S01]  /*0470*/  SHFL.IDX PT, R4, R4, RZ, 0x1f ;  /* 0x00001fff04047589 */ /* 0x000ea200000e0000 */
[----:B------:R-:W-:Y:S01]  /*0480*/  NOP ;  /* 0x0000000000007918 */ /* 0x000fe20000000000 */
[----:B------:R-:W-:Y:S01]  /*0490*/  VIADD R33, R5, 0xffffffff ;  /* 0xffffffff05217836 */ /* 0x000fe20000000000 */
[----:B------:R-:W-:Y:S01]  /*04a0*/  ULDC.64 UR24, c[0x0][0x208] ;  /* 0x0000820000187ab9 */ /* 0x000fe20000000a00 */
[----:B-1----:R-:W-:-:S02]  /*04b0*/  SHF.R.S32.HI R0, RZ, 0x1f, R11 ;  /* 0x0000001fff007819 */ /* 0x002fc4000001140b */
[----:B------:R-:W-:Y:S02]  /*04c0*/  ISETP.NE.AND P2, PT, R5, RZ, PT ;  /* 0x000000ff0500720c */ /* 0x000fe40003f45270 */
[----:B------:R-:W-:Y:S02]  /*04d0*/  LEA.HI R0, R0, R11, RZ, 0x7 ;  /* 0x0000000b00007211 */ /* 0x000fe400078f38ff */
[----:B------:R-:W-:Y:S02]  /*04e0*/  ISETP.GE.U32.AND P3, PT, R33, 0x2, PT ;  /* 0x000000022100780c */ /* 0x000fe40003f66070 */
[----:B------:R-:W-:Y:S02]  /*04f0*/  LOP3.LUT R0, R0, 0xffffff80, RZ, 0xc0, !PT ;  /* 0xffffff8000007812 */ /* 0x000fe400078ec0ff */
[----:B0-----:R-:W-:-:S03]  /*0500*/  ISETP.NE.OR P0, PT, R6, RZ, !P0 ;  /* 0x000000ff0600720c */ /* 0x001fc60004705670 */
[----:B------:R-:W-:Y:S01]  /*0510*/  IMAD.IADD R10, R11, 0x1, -R0 ;  /* 0x000000010b0a7824 */ /* 0x000fe200078e0a00 */
[----:B-----5:R-:W-:Y:S02]  /*0520*/  ISETP.NE.OR P1, PT, R3, RZ, !P1 ;  /* 0x000000ff0300720c */ /* 0x020fe40004f25670 */
[----:B------:R-:W-:-:S04]  /*0530*/  SHF.R.S32.HI R3, RZ, 0x1f, R2 ;  /* 0x0000001fff037819 */ /* 0x000fc80000011402 */
[----:B------:R-:W-:-:S03]  /*0540*/  LEA.HI R3, R3, R2, RZ, 0x2 ;  /* 0x0000000203037211 */ /* 0x000fc600078f10ff */
[----:B------:R-:W-:Y:S01]  /*0550*/  VOTEU.ALL UP0, P0 ;  /* 0x00000000003f7886 */ /* 0x000fe20000000000 */
[----:B------:R-:W-:-:S03]  /*0560*/  LOP3.LUT R3, R3, 0xfffffffc, RZ, 0xc0, !PT ;  /* 0xfffffffc03037812 */ /* 0x000fc600078ec0ff */
[----:B------:R-:W-:Y:S01]  /*0570*/  VOTEU.ALL UP1, P1 ;  /* 0x00000000003f7886 */ /* 0x000fe20000820000 */
[----:B------:R-:W0:Y:S01]  /*0580*/  @!UP0 S2UR UR7, SR_CgaCtaId ;  /* 0x00000000000789c3 */ /* 0x000e220000008800 */
[----:B------:R-:W-:Y:S01]  /*0590*/  @!UP0 UMOV UR6, 0x400 ;  /* 0x0000040000068882 */ /* 0x000fe20000000000 */
[----:B------:R-:W-:-:S04]  /*05a0*/  @!UP0 UIADD3 UR4, -UR4, 0x100000, URZ ;  /* 0x0010000004048890 */ /* 0x000fc8000fffe13f */
[----:B------:R-:W-:Y:S02]  /*05b0*/  @!UP0 USHF.L.U32 UR5, UR4, 0xb, URZ ;  /* 0x0000000b04058899 */ /* 0x000fe4000800063f */
[----:B------:R-:W-:Y:S01]  /*05c0*/  @!UP0 USHF.L.U32 UR4, UR4, 0x1, URZ ;  /* 0x0000000104048899 */ /* 0x000fe2000800063f */
[----:B------:R-:W-:Y:S01]  /*05d0*/  IMAD.IADD R20, R2, 0x1, -R3 ;  /* 0x0000000102147824 */ /* 0x000fe200078e0a03 */
[----:B------:R-:W-:Y:S01]  /*05e0*/  @!UP1 UMOV UR9, 0x400 ;  /* 0x0000040000099882 */ /* 0x000fe20000000000 */
[----:B------:R-:W-:Y:S01]  /*05f0*/  VOTEU.ALL UP2, P1 ;  /* 0x00000000003f7886 */ /* 0x000fe20000840000 */
[----:B------:R-:W-:Y:S01]  /*0600*/  VOTEU.ALL UP3, P1 ;  /* 0x00000000003f7886 */ /* 0x000fe20000860000 */
[----:B------:R-:W-:Y:S01]  /*0610*/  VOTEU.ALL UP4, P1 ;  /* 0x00000000003f7886 */ /* 0x000fe20000880000 */
[----:B------:R-:W1:Y:S01]  /*0620*/  @!UP1 S2UR UR10, SR_CgaCtaId ;  /* 0x00000000000a99c3 */ /* 0x000e620000008800 */
[----:B------:R-:W-:Y:S01]  /*0630*/  VOTEU.ALL UP5, P1 ;  /* 0x00000000003f7886 */ /* 0x000fe200008a0000 */
[----:B------:R-:W-:-:S04]  /*0640*/  ISETP.NE.U32.AND P1, PT, RZ, UR12, PT ;  /* 0x0000000cff007c0c */ /* 0x000fc8000bf25070 */
[----:B------:R-:W-:Y:S01]  /*0650*/  ISETP.NE.AND.EX P1, PT, RZ, UR13, PT, P1 ;  /* 0x0000000dff007c0c */ /* 0x000fe2000bf25310 */
[----:B0-----:R-:W-:Y:S02]  /*0660*/  @!UP0 ULEA UR8, UR7, UR6, 0x18 ;  /* 0x0000000607088291 */ /* 0x001fe4000f8ec03f */
[----:B------:R-:W-:-:S04]  /*0670*/  @!UP1 UIADD3 UR6, -UR11, 0x100000, URZ ;  /* 0x001000000b069890 */ /* 0x000fc8000fffe13f */
[----:B------:R-:W-:Y:S02]  /*0680*/  @!UP1 USHF.L.U32 UR7, UR6, 0xb, URZ ;  /* 0x0000000b06079899 */ /* 0x000fe4000800063f */
[----:B------:R-:W-:Y:S01]  /*0690*/  @!UP1 USHF.L.U32 UR6, UR6, 0x1, URZ ;  /* 0x0000000106069899 */ /* 0x000fe2000800063f */
[----:B--2---:R-:W-:Y:S01]  /*06a0*/  R2UR UR11, R4 ;  /* 0x00000000040b72ca */ /* 0x004fe200000e0000 */
[----:B------:R-:W-:Y:S01]  /*06b0*/  VOTEU.ALL UP0, P0 ;  /* 0x00000000003f7886 */ /* 0x000fe20000000000 */
[----:B-1----:R-:W-:Y:S01]  /*06c0*/  @!UP1 ULEA UR9, UR10, UR9, 0x18 ;  /* 0x000000090a099291 */ /* 0x002fe2000f8ec03f */
[----:B------:R-:W-:Y:S01]  /*06d0*/  VOTEU.ALL UP1, P0 ;  /* 0x00000000003f7886 */ /* 0x000fe20000020000 */
[C---:B------:R-:W-:Y:S01]  /*06e0*/  ISETP.NE.AND P0, PT, R20.reuse, 0x3, PT ;  /* 0x000000031400780c */ /* 0x040fe20003f05270 */
[----:B------:R-:W0:Y:S02]  /*06f0*/  FENCE.VIEW.ASYNC.S ;  /* 0x00000000000073c6 */ /* 0x000e240000000000 */
[----:B0-----:R0:W3:Y:S01]  /*0700*/  @!UP0 SYNCS.EXCH.64 URZ, [UR8+0xf0], UR4 ;  /* 0x0000f004083f85b2 */ /* 0x0010e20008000100 */
[----:B------:R-:W-:-:S04]  /*0710*/  ISETP.EQ.OR P0, PT, R20, RZ, !P0 ;  /* 0x000000ff1400720c */ /* 0x000fc80004702670 */
[----:B------:R-:W-:-:S04]  /*0720*/  ISETP.EQ.AND P0, PT, R5, RZ, P0 ;  /* 0x000000ff0500720c */ /* 0x000fc80000702270 */
[----:B------:R-:W-:-:S04]  /*0730*/  SEL R7, RZ, 0x1, !P0 ;  /* 0x00000001ff077807 */ /* 0x000fc80004000000 */
[----:B------:R-:W-:Y:S01]  /*0740*/  SEL R7, R7, 0x2, P3 ;  /* 0x0000000207077807 */ /* 0x000fe20001800000 */
[----:B------:R0:W3:Y:S01]  /*0750*/  @!UP1 SYNCS.EXCH.64 URZ, [UR8+0xf8], UR4 ;  /* 0x0000f804083f95b2 */ /* 0x0000e20008000100 */
[----:B------:R-:W-:Y:S01]  /*0760*/  NOP ;  /* 0x0000000000007918 */ /* 0x000fe20000000000 */
[----:B------:R0:W3:Y:S01]  /*0770*/  @!UP2 SYNCS.EXCH.64 URZ, [UR9+0xd0], UR6 ;  /* 0x0000d006093fa5b2 */ /* 0x0000e20008000100 */
[----:B------:R0:W3:Y:S01]  /*0780*/  @!UP3 SYNCS.EXCH.64 URZ, [UR9+0xd8], UR6 ;  /* 0x0000d806093fb5b2 */ /* 0x0000e20008000100 */
[----:B------:R0:W3:Y:S01]  /*0790*/  @!UP4 SYNCS.EXCH.64 URZ, [UR9+0xe0], UR6 ;  /* 0x0000e006093fc5b2 */ /* 0x0000e20008000100 */
[----:B------:R0:W3:Y:S01]  /*07a0*/  @!UP5 SYNCS.EXCH.64 URZ, [UR9+0xe8], UR6 ;  /* 0x0000e806093fd5b2 */ /* 0x0000e20008000100 */
[----:B------:R-:W-:Y:S01]  /*07b0*/  NOP ;  /* 0x0000000000007918 */ /* 0x000fe20000000000 */
[----:B---34-:R-:W-:Y:S06]  /*07c0*/  BAR.SYNC.DEFER_BLOCKING 0x0 ;  /* 0x0000000000007b1d */ /* 0x018fec0000010000 */
[----:B0-----:R-:W-:Y:S05]  /*07d0*/  @!P1 BRA `(.L_x_4) ;  /* 0x00000000001c9947 */ /* 0x001fea0003800000 */
[----:B------:R-:W0:Y:S02]  /*07e0*/  LDC.64 R2, c[0x0][0x598] ;  /* 0x00016600ff027b82 */ /* 0x000e240000000a00 */
[----:B0-----:R-:W2:Y:S02]  /*07f0*/  LDG.E.64 R2, desc[UR24][R2.64] ;  /* 0x0000001802027981 */ /* 0x001ea4000c1e1b00 */
[----:B--2---:R-:W-:-:S04]  /*0800*/  ISETP.NE.U32.AND P0, PT, R2, RZ, PT ;  /* 0x000000ff0200720c */ /* 0x004fc80003f05070 */
[----:B------:R-:W-:-:S13]  /*0810*/  ISETP.NE.AND.EX P0, PT, R3, RZ, PT, P0 ;  /* 0x000000ff0300720c */ /* 0x000fda0003f05300 */
[----:B------:R-:W-:Y:S05]  /*0820*/  @!P0 BRA `(.L_x_4) ;  /* 0x0000000000088947 */ /* 0x000fea0003800000 */
[----:B------:R2:W5:Y:S01]  /*0830*/  LD.E R12, desc[UR24][R2.64] ;  /* 0x00000018020c7980 */ /* 0x000562000c101900 */
[----:B------:R-:W-:Y:S05]  /*0840*/  BRA `(.L_x_5) ;  /* 0x0000000000207947 */ /* 0x000fea0003800000 */
.L_x_4:
[----:B------:R-:W-:Y:S02]  /*0850*/  ULDC.64 UR4, c[0x0][0x588] ;  /* 0x0001620000047ab9 */ /* 0x000fe40000000a00 */
[----:B------:R-:W-:-:S04]  /*0860*/  ISETP.NE.U32.AND P0, PT, RZ, UR4, PT ;  /* 0x00000004ff007c0c */ /* 0x000fc8000bf05070 */
[----:B------:R-:W-:-:S13]  /*0870*/  ISETP.NE.AND.EX P0, PT, RZ, UR5, PT, P0 ;  /* 0x00000005ff007c0c */ /* 0x000fda000bf05300 */
[----:B------:R-:W-:Y:S05]  /*0880*/  @!P0 BRA `(.L_x_6) ;  /* 0x00000000000c8947 */ /* 0x000fea0003800000 */
[----:B------:R-:W0:Y:S02]  /*0890*/  LDC.64 R12, c[0x0][0x588] ;  /* 0x00016200ff0c7b82 */ /* 0x000e240000000a00 */
[----:B0-----:R0:W5:Y:S01]  /*08a0*/  LDG.E R12, desc[UR24][R12.64] ;  /* 0x000000180c0c7981 */ /* 0x001162000c1e1900 */
[----:B------:R-:W-:Y:S05]  /*08b0*/  BRA `(.L_x_5) ;  /* 0x0000000000047947 */ /* 0x000fea0003800000 */
.L_x_6:
[----:B------:R-:W1:Y:S02]  /*08c0*/  LDC R12, c[0x0][0x580] ;  /* 0x00016000ff0c7b82 */ /* 0x000e640000000800 */
.L_x_5:
[----:B------:R-:W-:Y:S02]  /*08d0*/  ULDC.64 UR4, c[0x0][0x5a0] ;  /* 0x0001680000047ab9 */ /* 0x000fe40000000a00 */
[----:B------:R-:W-:-:S04]  /*08e0*/  ISETP.NE.U32.AND P0, PT, RZ, UR4, PT ;  /* 0x00000004ff007c0c */ /* 0x000fc8000bf05070 */
[----:B------:R-:W-:-:S13]  /*08f0*/  ISETP.NE.AND.EX P0, PT, RZ, UR5, PT, P0 ;  /* 0x00000005ff007c0c */ /* 0x000fda000bf05300 */
[----:B------:R-:W-:Y:S05]  /*0900*/  @!P0 BRA `(.L_x_7) ;  /* 0x00000000001c8947 */ /* 0x000fea0003800000 */
[----:B--2---:R-:W2:Y:S02]  /*0910*/  LDC.64 R2, c[0x0][0x5a0] ;  /* 0x00016800ff027b82 */ /* 0x004ea40000000a00 */
[----:B--2---:R-:W2:Y:S02]  /*0920*/  LDG.E.64 R2, desc[UR24][R2.64] ;  /* 0x0000001802027981 */ /* 0x004ea4000c1e1b00 */
[----:B--2---:R-:W-:-:S04]  /*0930*/  ISETP.NE.U32.AND P0, PT, R2, RZ, PT ;  /* 0x000000ff0200720c */ /* 0x004fc80003f05070 */
[----:B------:R-:W-:-:S13]  /*0940*/  ISETP.NE.AND.EX P0, PT, R3, RZ, PT, P0 ;  /* 0x000000ff0300720c */ /* 0x000fda0003f05300 */
[----:B------:R-:W-:Y:S05]  /*0950*/  @!P0 BRA `(.L_x_7) ;  /* 0x0000000000088947 */ /* 0x000fea0003800000 */
[----:B0-----:R4:W5:Y:S01]  /*0960*/  LD.E R13, desc[UR24][R2.64] ;  /* 0x00000018020d7980 */ /* 0x001962000c101900 */
[----:B------:R-:W-:Y:S05]  /*0970*/  BRA `(.L_x_8) ;  /* 0x0000000000207947 */ /* 0x000fea0003800000 */
.L_x_7:
[----:B------:R-:W-:Y:S02]  /*0980*/  ULDC.64 UR4, c[0x0][0x590] ;  /* 0x0001640000047ab9 */ /* 0x000fe40000000a00 */
[----:B------:R-:W-:-:S04]  /*0990*/  ISETP.NE.U32.AND P0, PT, RZ, UR4, PT ;  /* 0x00000004ff007c0c */ /* 0x000fc8000bf05070 */
[----:B------:R-:W-:-:S13]  /*09a0*/  ISETP.NE.AND.EX P0, PT, RZ, UR5, PT, P0 ;  /* 0x00000005ff007c0c */ /* 0x000fda000bf05300 */
[----:B------:R-:W-:Y:S05]  /*09b0*/  @!P0 BRA `(.L_x_9) ;  /* 0x00000000000c8947 */ /* 0x000fea0003800000 */
[----:B--2---:R-:W0:Y:S02]  /*09c0*/  LDC.64 R2, c[0x0][0x590] ;  /* 0x00016400ff027b82 */ /* 0x004e240000000a00 */
[----:B0-----:R3:W5:Y:S01]  /*09d0*/  LDG.E R13, desc[UR24][R2.64] ;  /* 0x00000018020d7981 */ /* 0x001762000c1e1900 */
[----:B------:R-:W-:Y:S05]  /*09e0*/  BRA `(.L_x_8) ;  /* 0x0000000000047947 */ /* 0x000fea0003800000 */
.L_x_9:
[----:B0-----:R-:W0:Y:S02]  /*09f0*/  LDC R13, c[0x0][0x584] ;  /* 0x00016100ff0d7b82 */ /* 0x001e240000000800 */
.L_x_8:
[----:B------:R-:W1:Y:S01]  /*0a00*/  LDC R0, c[0x0][0x65c] ;  /* 0x00019700ff007b82 */ /* 0x000e620000000800 */
[----:B------:R-:W2:Y:S01]  /*0a10*/  S2R R21, SR_CTAID.Y ;  /* 0x0000000000157919 */ /* 0x000ea20000002600 */
[----:B------:R-:W-:Y:S01]  /*0a20*/  ULDC UR5, c[0x0][0x28c] ;  /* 0x0000a30000057ab9 */ /* 0x000fe20000000800 */
[----:B------:R-:W-:Y:S01]  /*0a30*/  ISETP.NE.AND P0, PT, R5, 0x2, PT ;  /* 0x000000020500780c */ /* 0x000fe20003f05270 */
[----:B------:R-:W-:Y:S01]  /*0a40*/  UIADD3 UR5, UR5, 0x7f, URZ ;  /* 0x0000007f05057890 */ /* 0x000fe2000fffe03f */
[----:B------:R-:W0:Y:S01]  /*0a50*/  S2R R14, SR_CTAID.X ;  /* 0x00000000000e7919 */ /* 0x000e220000002500 */
[----:B------:R-:W-:Y:S01]  /*0a60*/  UMOV UR17, URZ ;  /* 0x0000003f00117c82 */ /* 0x000fe20008000000 */
[----:B------:R-:W-:Y:S01]  /*0a70*/  UMOV UR4, URZ ;  /* 0x0000003f00047c82 */ /* 0x000fe20008000000 */
[----:B------:R-:W-:Y:S01]  /*0a80*/  USHF.R.S32.HI UR8, URZ, 0x1f, UR5 ;  /* 0x0000001f3f087899 */ /* 0x000fe20008011405 */
[----:B------:R-:W-:-:S03]  /*0a90*/  ULDC.64 UR12, c[0x0][0x650] ;  /* 0x00019400000c7ab9 */ /* 0x000fc60000000a00 */
[----:B------:R-:W-:Y:S01]  /*0aa0*/  ULEA.HI UR8, UR8, UR5, URZ, 0x7 ;  /* 0x0000000508087291 */ /* 0x000fe2000f8f383f */
[----:B-1----:R-:W-:-:S13]  /*0ab0*/  ISETP.NE.AND P3, PT, R0, 0x1, PT ;  /* 0x000000010000780c */ /* 0x002fda0003f65270 */
[----:B------:R-:W0:Y:S01]  /*0ac0*/  @P3 LDC R15, c[0x0][0x10] ;  /* 0x00000400ff0f3b82 */ /* 0x000e220000000800 */
[----:B--234-:R-:W-:Y:S02]  /*0ad0*/  @P3 IMAD.MOV.U32 R2, RZ, RZ, R21 ;  /* 0x000000ffff023224 */ /* 0x01cfe400078e0015 */
[----:B------:R-:W-:Y:S02]  /*0ae0*/  @P3 IMAD.MOV.U32 R3, RZ, RZ, RZ ;  /* 0x000000ffff033224 */ /* 0x000fe400078e00ff */
[----:B------:R-:W-:-:S03]  /*0af0*/  @P3 IMAD.MOV.U32 R5, RZ, RZ, RZ ;  /* 0x000000ffff053224 */ /* 0x000fc600078e00ff */
[----:B------:R-:W1:Y:S01]  /*0b00*/  @!P3 LDC R9, c[0x0][0xc] ;  /* 0x00000300ff09bb82 */ /* 0x000e620000000800 */
[----:B------:R-:W-:Y:S01]  /*0b10*/  ULDC UR6, c[0x0][0xc] ;  /* 0x0000030000067ab9 */ /* 0x000fe20000000800 */
[----:B------:R-:W-:Y:S02]  /*0b20*/  ULDC UR7, c[0x0][0x10] ;  /* 0x0000040000077ab9 */ /* 0x000fe40000000800 */
[----:B------:R-:W-:-:S04]  /*0b30*/  UIMAD.WIDE.U32 UR6, UR6, UR7, URZ ;  /* 0x00000007060672a5 */ /* 0x000fc8000f8e003f */
[----:B------:R-:W2:Y:S01]  /*0b40*/  LDC R8, c[0x0][0x14] ;  /* 0x00000500ff087b82 */ /* 0x000ea20000000800 */
[----:B0-----:R-:W-:-:S04]  /*0b50*/  @P3 IMAD.WIDE.U32 R2, R14, R15, R2 ;  /* 0x0000000f0e023225 */ /* 0x001fc800078e0002 */
[----:B------:R-:W-:Y:S02]  /*0b60*/  IMAD.MOV.U32 R15, RZ, RZ, RZ ;  /* 0x000000ffff0f7224 */ /* 0x000fe400078e00ff */
[----:B------:R-:W-:Y:S02]  /*0b70*/  @P3 IMAD.IADD R3, R3, 0x1, R5 ;  /* 0x0000000103033824 */ /* 0x000fe400078e0205 */
[----:B-1----:R-:W-:-:S04]  /*0b80*/  @!P3 IMAD.WIDE.U32 R4, R9, R21, R14 ;  /* 0x000000150904b225 */ /* 0x002fc800078e000e */
[----:B------:R-:W-:Y:S02]  /*0b90*/  @!P3 IMAD.MOV.U32 R2, RZ, RZ, R4 ;  /* 0x000000ffff02b224 */ /* 0x000fe400078e0004 */
[----:B------:R-:W-:Y:S02]  /*0ba0*/  @!P3 IMAD.MOV.U32 R3, RZ, RZ, R5 ;  /* 0x000000ffff03b224 */ /* 0x000fe400078e0005 */
[C---:B--2---:R-:W-:Y:S02]  /*0bb0*/  IMAD R17, R8.reuse, UR7, RZ ;  /* 0x0000000708117c24 */ /* 0x044fe4000f8e02ff */
[----:B------:R-:W-:Y:S01]  /*0bc0*/  IMAD.WIDE.U32 R8, R8, UR6, RZ ;  /* 0x0000000608087c25 */ /* 0x000fe2000f8e00ff */
[----:B------:R-:W-:-:S03]  /*0bd0*/  USHF.R.S32.HI UR6, URZ, 0x7, UR8 ;  /* 0x000000073f067899 */ /* 0x000fc60008011408 */
[----:B------:R-:W-:Y:S01]  /*0be0*/  IMAD.IADD R0, R9, 0x1, R17 ;  /* 0x0000000109007824 */ /* 0x000fe200078e0211 */
[----:B------:R-:W-:Y:S08]  /*0bf0*/  @P0 BRA `(.L_x_10) ;  /* 0x0000000000200947 */ /* 0x000ff00003800000 */
[----:B------:R-:W-:Y:S01]  /*0c00*/  UISETP.GE.U32.AND UP0, UPT, UR6, 0xc, UPT ;  /* 0x0000000c0600788c */ /* 0x000fe2000bf06070 */
[----:B------:R-:W-:Y:S01]  /*0c10*/  IADD3 R2, P0, R2, R8, RZ ;  /* 0x0000000802027210 */ /* 0x000fe20007f1e0ff */
[----:B------:R-:W-:-:S04]  /*0c20*/  UIMAD.WIDE.U32 UR4, UR6, -0x55555555, URZ ;  /* 0xaaaaaaab060478a5 */ /* 0x000fc8000f8e003f */
[----:B------:R-:W-:Y:S01]  /*0c30*/  USHF.R.U32.HI UR5, URZ, 0x3, UR5 ;  /* 0x000000033f057899 */ /* 0x000fe20008011605 */
[----:B------:R-:W-:Y:S02]  /*0c40*/  IMAD.X R3, R0, 0x1, R3, P0 ;  /* 0x0000000100037824 */ /* 0x000fe400000e0603 */
[----:B------:R-:W-:Y:S01]  /*0c50*/  UMOV UR4, URZ ;  /* 0x0000003f00047c82 */ /* 0x000fe20008000000 */
[----:B------:R-:W-:Y:S02]  /*0c60*/  UIMAD UR17, UR5, -0xc, UR6 ;  /* 0xfffffff4051178a4 */ /* 0x000fe4000f8e0206 */
[----:B------:R-:W-:-:S12]  /*0c70*/  @UP0 ULOP3.LUT UR4, UR5, 0x1, URZ, 0xc0, !UPT ;  /* 0x0000000105040892 */ /* 0x000fd8000f8ec03f */
.L_x_10:
[----:B------:R-:W-:Y:S01]  /*0c80*/  ISETP.GE.U32.AND P0, PT, R2, UR12, PT ;  /* 0x0000000c02007c0c */ /* 0x000fe2000bf06070 */
[----:B------:R-:W-:Y:S01]  /*0c90*/  IMAD.MOV.U32 R6, RZ, RZ, -0x1 ;  /* 0xffffffffff067424 */ /* 0x000fe200078e00ff */
[----:B------:R-:W-:Y:S01]  /*0ca0*/  PRMT R16, RZ, 0x7610, R16 ;  /* 0x00007610ff107816 */ /* 0x000fe20000000010 */
[----:B------:R-:W-:Y:S01]  /*0cb0*/  IMAD.MOV.U32 R5, RZ, RZ, -0x1 ;  /* 0xffffffffff057424 */ /* 0x000fe200078e00ff */
[----:B------:R-:W-:Y:S01]  /*0cc0*/  ISETP.GE.U32.AND.EX P0, PT, R3, UR13, PT, P0 ;  /* 0x0000000d03007c0c */ /* 0x000fe2000bf06100 */
[----:B------:R-:W-:-:S12]  /*0cd0*/  IMAD.MOV.U32 R4, RZ, RZ, -0x1 ;  /* 0xffffffffff047424 */ /* 0x000fd800078e00ff */
[----:B------:R-:W-:Y:S05]  /*0ce0*/  @P0 BRA `(.L_x_11) ;  /* 0x00000004005c0947 */ /* 0x000fea0003800000 */
[----:B------:R-:W0:Y:S01]  /*0cf0*/  LDC.64 R24, c[0x0][0x628] ;  /* 0x00018a00ff187b82 */ /* 0x000e220000000a00 */
[----:B------:R-:W-:Y:S02]  /*0d00*/  IMAD.MOV.U32 R4, RZ, RZ, R2 ;  /* 0x000000ffff047224 */ /* 0x000fe400078e0002 */
[----:B------:R-:W-:-:S05]  /*0d10*/  IMAD.MOV.U32 R5, RZ, RZ, R3 ;  /* 0x000000ffff057224 */ /* 0x000fca00078e0003 */
[----:B------:R-:W1:Y:S08]  /*0d20*/  LDC R6, c[0x0][0x630] ;  /* 0x00018c00ff067b82 */ /* 0x000e700000000800 */
[----:B------:R-:W2:Y:S01]  /*0d30*/  LDC.64 R26, c[0x0][0x620] ;  /* 0x00018800ff1a7b82 */ /* 0x000ea20000000a00 */
[----:B0-----:R-:W-:-:S04]  /*0d40*/  ISETP.NE.U32.AND P0, PT, R24, RZ, PT ;  /* 0x000000ff1800720c */ /* 0x001fc80003f05070 */
[----:B------:R-:W-:-:S13]  /*0d50*/  ISETP.NE.AND.EX P0, PT, R25, RZ, PT, P0 ;  /* 0x000000ff1900720c */ /* 0x000fda0003f05300 */
[----:B-12---:R-:W-:Y:S05]  /*0d60*/  @!P0 BRA `(.L_x_12) ;  /* 0x0000000000288947 */ /* 0x006fea0003800000 */
[----:B------:R-:W0:Y:S02]  /*0d70*/  LDC R19, c[0x0][0x634] ;  /* 0x00018d00ff137b82 */ /* 0x000e240000000800 */
[----:B0-----:R-:W-:-:S05]  /*0d80*/  IADD3 R19, P0, R2, R19, RZ ;  /* 0x0000001302137210 */ /* 0x001fca0007f1e0ff */
[----:B------:R-:W-:-:S04]  /*0d90*/  IMAD.X R23, RZ, RZ, R3, P0 ;  /* 0x000000ffff177224 */ /* 0x000fc800000e0603 */
[----:B------:R-:W-:-:S04]  /*0da0*/  IMAD.WIDE.U32 R4, R23, R24, RZ ;  /* 0x0000001817047225 */ /* 0x000fc800078e00ff */
[----:B------:R-:W-:-:S04]  /*0db0*/  IMAD.WIDE.U32 R16, P0, R19, R25, R4 ;  /* 0x0000001913107225 */ /* 0x000fc80007800004 */
[----:B------:R-:W-:-:S04]  /*0dc0*/  IMAD.WIDE.U32 R4, R19, R24, RZ ;  /* 0x0000001813047225 */ /* 0x000fc800078e00ff */
[----:B------:R-:W-:Y:S01]  /*0dd0*/  IMAD.X R19, RZ, RZ, RZ, P0 ;  /* 0x000000ffff137224 */ /* 0x000fe200000e06ff */
[----:B------:R-:W-:Y:S01]  /*0de0*/  IADD3 RZ, P0, R5, R16, RZ ;  /* 0x0000001005ff7210 */ /* 0x000fe20007f1e0ff */
[----:B------:R-:W-:-:S04]  /*0df0*/  IMAD.MOV.U32 R18, RZ, RZ, R17 ;  /* 0x000000ffff127224 */ /* 0x000fc800078e0011 */
[----:B------:R-:W-:-:S08]  /*0e00*/  IMAD.WIDE.U32.X R4, R23, R25, R18, P0 ;  /* 0x0000001917047225 */ /* 0x000fd000000e0412 */
.L_x_12:
[--C-:B------:R-:W-:Y:S01]  /*0e10*/  SHF.R.U64 R32, R4, R6, R5.reuse ;  /* 0x0000000604207219 */ /* 0x100fe20000001205 */
[----:B------:R-:W0:Y:S01]  /*0e20*/  LDC.64 R28, c[0x0][0x640] ;  /* 0x00019000ff1c7b82 */ /* 0x000e220000000a00 */
[----:B------:R-:W-:Y:S01]  /*0e30*/  I2FP.F32.U32 R4, R14 ;  /* 0x0000000e00047245 */ /* 0x000fe20000201000 */
[----:B------:R-:W-:Y:S01]  /*0e40*/  ULDC UR5, c[0x0][0x150] ;  /* 0x0000540000057ab9 */ /* 0x000fe20000000800 */
[----:B------:R-:W-:Y:S02]  /*0e50*/  SHF.R.U32.HI R5, RZ, R6, R5 ;  /* 0x00000006ff057219 */ /* 0x000fe40000011605 */
[----:B------:R-:W-:Y:S01]  /*0e60*/  IADD3 R17, P0, RZ, -R32, RZ ;  /* 0x80000020ff117210 */ /* 0x000fe20007f1e0ff */
[----:B------:R-:W-:Y:S01]  /*0e70*/  FMUL R6, R4, UR5 ;  /* 0x0000000504067c20 */ /* 0x000fe20008400000 */
[----:B------:R-:W-:Y:S01]  /*0e80*/  ULDC UR5, c[0x0][0x154] ;  /* 0x0000550000057ab9 */ /* 0x000fe20000000800 */
[----:B------:R-:W1:Y:S02]  /*0e90*/  LDC R18, c[0x0][0x618] ;  /* 0x00018600ff127b82 */ /* 0x000e640000000800 */
[----:B------:R-:W-:-:S02]  /*0ea0*/  IMAD.X R19, RZ, RZ, ~R5, P0 ;  /* 0x000000ffff137224 */ /* 0x000fc400000e0e05 */
[----:B------:R-:W2:Y:S01]  /*0eb0*/  F2I.U32.TRUNC.NTZ R6, R6 ;  /* 0x0000000600067305 */ /* 0x000ea2000020f000 */
[----:B------:R-:W-:-:S03]  /*0ec0*/  IMAD.WIDE.U32 R4, R17, R26, R2 ;  /* 0x0000001a11047225 */ /* 0x000fc600078e0002 */
[----:B------:R-:W3:Y:S01]  /*0ed0*/  LDC R15, c[0x0][0x144] ;  /* 0x00005100ff0f7b82 */ /* 0x000ee20000000800 */
[----:B------:R-:W-:-:S04]  /*0ee0*/  IMAD R16, R19, R26, RZ ;  /* 0x0000001a13107224 */ /* 0x000fc800078e02ff */
[----:B------:R-:W-:-:S03]  /*0ef0*/  IMAD R17, R17, R27, R16 ;  /* 0x0000001b11117224 */ /* 0x000fc600078e0210 */
[----:B------:R-:W4:Y:S01]  /*0f00*/  LDC R22, c[0x0][0x608] ;  /* 0x00018200ff167b82 */ /* 0x000f220000000800 */
[----:B------:R-:W-:Y:S01]  /*0f10*/  IMAD.IADD R17, R5, 0x1, R17 ;  /* 0x0000000105117824 */ /* 0x000fe200078e0211 */
[----:B0-----:R-:W-:Y:S01]  /*0f20*/  ISETP.NE.U32.AND P0, PT, R28, RZ, PT ;  /* 0x000000ff1c00720c */ /* 0x001fe20003f05070 */
[----:B--2---:R-:W-:-:S03]  /*0f30*/  IMAD.MOV R5, RZ, RZ, -R6 ;  /* 0x000000ffff057224 */ /* 0x004fc600078e0a06 */
[----:B------:R-:W-:Y:S02]  /*0f40*/  ISETP.NE.AND.EX P0, PT, R29, RZ, PT, P0 ;  /* 0x000000ff1d00720c */ /* 0x000fe40003f05300 */
[----:B------:R-:W0:Y:S01]  /*0f50*/  LDC R19, c[0x0][0x658] ;  /* 0x00019600ff137b82 */ /* 0x000e220000000800 */
[-CC-:B-1----:R-:W-:Y:S02]  /*0f60*/  SHF.R.U64 R26, R4, R18.reuse, R17.reuse ;  /* 0x00000012041a7219 */ /* 0x182fe40000001211 */
[----:B------:R-:W-:Y:S02]  /*0f70*/  I2FP.F32.U32 R4, R21 ;  /* 0x0000001500047245 */ /* 0x000fe40000201000 */
[----:B------:R-:W-:Y:S01]  /*0f80*/  SHF.R.U32.HI R17, RZ, R18, R17 ;  /* 0x00000012ff117219 */ /* 0x000fe20000011611 */
[----:B------:R-:W-:Y:S02]  /*0f90*/  IMAD.MOV.U32 R18, RZ, RZ, 0x1 ;  /* 0x00000001ff127424 */ /* 0x000fe400078e00ff */
[----:B------:R-:W1:Y:S01]  /*0fa0*/  LDC R24, c[0x0][0x148] ;  /* 0x00005200ff187b82 */ /* 0x000e620000000800 */
[----:B---3--:R-:W-:-:S02]  /*0fb0*/  IMAD R6, R15, R5, R14 ;  /* 0x000000050f067224 */ /* 0x008fc400078e020e */
[----:B------:R-:W-:Y:S01]  /*0fc0*/  FMUL R5, R4, UR5 ;  /* 0x0000000504057c20 */ /* 0x000fe20008400000 */
[----:B------:R-:W-:-:S04]  /*0fd0*/  IMAD.MOV.U32 R4, RZ, RZ, -0x1 ;  /* 0xffffffffff047424 */ /* 0x000fc800078e00ff */
[----:B------:R-:W2:Y:S01]  /*0fe0*/  LDC R25, c[0x0][0x600] ;  /* 0x00018000ff197b82 */ /* 0x000ea20000000800 */
[-CC-:B----4-:R-:W-:Y:S02]  /*0ff0*/  SHF.R.U64 R34, R26, R22.reuse, R17.reuse ;  /* 0x000000161a227219 */ /* 0x190fe40000001211 */
[----:B------:R-:W-:Y:S02]  /*1000*/  SHF.R.U32.HI R14, RZ, R22, R17 ;  /* 0x00000016ff0e7219 */ /* 0x000fe40000011611 */
[----:B------:R3:W4:Y:S03]  /*1010*/  F2I.U32.TRUNC.NTZ R22, R5 ;  /* 0x0000000500167305 */ /* 0x000726000020f000 */
[----:B------:R-:W1:Y:S01]  /*1020*/  LDC R27, c[0x0][0x648] ;  /* 0x00019200ff1b7b82 */ /* 0x000e620000000800 */
[-C--:B0-----:R-:W-:Y:S02]  /*1030*/  SHF.R.U64 R36, R34, R19.reuse, R14 ;  /* 0x0000001322247219 */ /* 0x081fe4000000120e */
[----:B------:R-:W-:-:S02]  /*1040*/  SHF.L.U32 R4, R4, R19, RZ ;  /* 0x0000001304047219 */ /* 0x000fc400000006ff */
[-C--:B------:R-:W-:Y:S02]  /*1050*/  SHF.R.U32.HI R14, RZ, R19.reuse, R14 ;  /* 0x00000013ff0e7219 */ /* 0x080fe4000001160e */
[----:B------:R-:W-:Y:S01]  /*1060*/  SHF.L.U32 R18, R18, R19, RZ ;  /* 0x0000001312127219 */ /* 0x000fe200000006ff */
[----:B------:R-:W0:Y:S01]  /*1070*/  LDC R31, c[0x0][0x638] ;  /* 0x00018e00ff1f7b82 */ /* 0x000e220000000800 */
[----:B------:R-:W-:Y:S01]  /*1080*/  LOP3.LUT R19, RZ, R4, RZ, 0x33, !PT ;  /* 0x00000004ff137212 */ /* 0x000fe200078e33ff */
[----:B------:R-:W-:Y:S02]  /*1090*/  IMAD.MOV.U32 R4, RZ, RZ, R36 ;  /* 0x000000ffff047224 */ /* 0x000fe400078e0024 */
[----:B---3--:R-:W-:-:S04]  /*10a0*/  IMAD.MOV.U32 R5, RZ, RZ, R14 ;  /* 0x000000ffff057224 */ /* 0x008fc800078e000e */
[----:B------:R-:W3:Y:S01]  /*10b0*/  LDC R30, c[0x0][0x610] ;  /* 0x00018400ff1e7b82 */ /* 0x000ee20000000800 */
[----:B----4-:R-:W-:Y:S05]  /*10c0*/  @!P0 BRA `(.L_x_13) ;  /* 0x0000000000288947 */ /* 0x010fea0003800000 */
[----:B------:R-:W4:Y:S02]  /*10d0*/  LDC R17, c[0x0][0x64c] ;  /* 0x00019300ff117b82 */ /* 0x000f240000000800 */
[----:B----4-:R-:W-:-:S05]  /*10e0*/  IADD3 R17, P0, R36, R17, RZ ;  /* 0x0000001124117210 */ /* 0x010fca0007f1e0ff */
        /* <DEDUP_REMOVED lines=8> */
.L_x_13:
[----:B-1----:R-:W-:Y:S01]  /*1170*/  SHF.R.U64 R4, R4, R27, R5 ;  /* 0x0000001b04047219 */ /* 0x002fe20000001205 */
[----:B--2---:R-:W-:Y:S01]  /*1180*/  VIADD R5, R25, 0xffffffff ;  /* 0xffffffff19057836 */ /* 0x004fe20000000000 */
[----:B------:R-:W-:Y:S01]  /*1190*/  LOP3.LUT R19, R34, R19, RZ, 0xc0, !PT ;  /* 0x0000001322137212 */ /* 0x000fe200078ec0ff */
[----:B------:R-:W-:Y:S02]  /*11a0*/  IMAD.MOV R22, RZ, RZ, -R22 ;  /* 0x000000ffff167224 */ /* 0x000fe400078e0a16 */
[----:B------:R-:W-:Y:S01]  /*11b0*/  IMAD.MOV R14, RZ, RZ, -R4 ;  /* 0x000000ffff0e7224 */ /* 0x000fe200078e0a04 */
[----:B------:R-:W-:Y:S01]  /*11c0*/  LOP3.LUT R5, R26, R5, RZ, 0xc0, !PT ;  /* 0x000000051a057212 */ /* 0x000fe200078ec0ff */
[----:B------:R-:W-:Y:S02]  /*11d0*/  IMAD R19, R18, R4, R19 ;  /* 0x0000000412137224 */ /* 0x000fe400078e0213 */
[----:B------:R-:W-:Y:S02]  /*11e0*/  @P3 IMAD R6, R24, R22, R21 ;  /* 0x0000001618063224 */ /* 0x000fe400078e0215 */
[----:B0-----:R-:W-:-:S02]  /*11f0*/  IMAD R4, R14, R31, R36 ;  /* 0x0000001f0e047224 */ /* 0x001fc400078e0224 */
[----:B---3--:R-:W-:Y:S02]  /*1200*/  IMAD R6, R19, R30, R6 ;  /* 0x0000001e13067224 */ /* 0x008fe400078e0206 */
[----:B------:R-:W-:Y:S02]  /*1210*/  IMAD R15, R4, R25, R5 ;  /* 0x00000019040f7224 */ /* 0x000fe400078e0205 */
[----:B------:R-:W-:Y:S02]  /*1220*/  IMAD.MOV.U32 R16, RZ, RZ, 0x1 ;  /* 0x00000001ff107424 */ /* 0x000fe400078e00ff */
[----:B------:R-:W-:Y:S01]  /*1230*/  IMAD.MOV.U32 R4, RZ, RZ, R32 ;  /* 0x000000ffff047224 */ /* 0x000fe200078e0020 */
[----:B------:R-:W-:Y:S02]  /*1240*/  SEL R5, R15, R6, !P3 ;  /* 0x000000060f057207 */ /* 0x000fe40005800000 */
[----:B------:R-:W-:-:S07]  /*1250*/  SEL R6, R6, R15, !P3 ;  /* 0x0000000f06067207 */ /* 0x000fce0005800000 */
.L_x_11:
[----:B------:R-:W-:Y:S05]  /*1260*/  @!P2 BRA `(.L_x_14) ;  /* 0x000000580030a947 */ /* 0x000fea0003800000 */
[----:B------:R-:W-:-:S13]  /*1270*/  ISETP.GT.U32.AND P0, PT, R33, 0x1, PT ;  /* 0x000000012100780c */ /* 0x000fda0003f04070 */
[----:B------:R-:W-:Y:S05]  /*1280*/  @P0 EXIT ;  /* 0x000000000000094d */ /* 0x000fea0003800000 */
.L_x_15:
[----:B------:R-:W-:-:S08]  /*1290*/  NOP ;  /* 0x0000000000007918 */ /* 0x000fd00000000000 */
[----:B------:R-:W0:Y:S02]  /*12a0*/  USETMAXREG.TRY_ALLOC.CTAPOOL UP0, 0xe8 ;  /* 0x000000e8000079c8 */ /* 0x000e240008000600 */
[----:B0-----:R-:W-:-:S13]  /*12b0*/  PLOP3.LUT P0, PT, PT, PT, UP0, 0x80, 0x0 ;  /* 0x000000000000781c */ /* 0x001fda0003f0f008 */
[----:B------:R-:W-:Y:S05]  /*12c0*/  @!P0 BRA `(.L_x_15) ;  /* 0xfffffffc00f08947 */ /* 0x000fea000383ffff */
[----:B------:R-:W-:-:S13]  /*12d0*/  LOP3.LUT P0, RZ, R16, 0xff, RZ, 0xc0, !PT ;  /* 0x000000ff10ff7812 */ /* 0x000fda000780c0ff */
[----:B------:R-:W-:Y:S05]  /*12e0*/  @!P0 EXIT ;  /* 0x000000000000894d */ /* 0x000fea0003800000 */
[----:B------:R-:W0:Y:S01]  /*12f0*/  S2UR UR5, SR_CgaCtaId ;  /* 0x00000000000579c3 */ /* 0x000e220000008800 */
[----:B------:R-:W-:Y:S01]  /*1300*/  SHF.R.S32.HI R11, RZ, 0x1f, R10 ;  /* 0x0000001fff0b7819 */ /* 0x000fe2000001140a */
[----:B------:R-:W-:Y:S01]  /*1310*/  UIADD3 UR9, UR11, -0x1, URZ ;  /* 0xffffffff0b097890 */ /* 0x000fe2000fffe03f */
[----:B------:R-:W-:Y:S01]  /*1320*/  LOP3.LUT R100, R7, 0x1, RZ, 0xfc, !PT ;  /* 0x0000000107647812 */ /* 0x000fe200078efcff */
[----:B------:R-:W-:Y:S01]  /*1330*/  UMOV UR8, 0x400 ;  /* 0x0000040000087882 */ /* 0x000fe20000000000 */
[CC--:B------:R-:W-:Y:S01]  /*1340*/  LEA.HI R15, R11.reuse, R10.reuse, RZ, 0x2 ;  /* 0x0000000a0b0f7211 */ /* 0x0c0fe200078f10ff */
[----:B------:R-:W-:Y:S01]  /*1350*/  UISETP.LT.AND UP0, UPT, UR6, 0x1, UPT ;  /* 0x000000010600788c */ /* 0x000fe2000bf01270 */
[----:B------:R-:W-:Y:S01]  /*1360*/  LEA.HI R16, R11, R10, RZ, 0x5 ;  /* 0x0000000a0b107211 */ /* 0x000fe200078f28ff */
[----:B------:R-:W-:Y:S01]  /*1370*/  USHF.L.U32 UR7, UR6, 0x1, URZ ;  /* 0x0000000106077899 */ /* 0x000fe2000800063f */
[--C-:B------:R-:W-:Y:S01]  /*1380*/  SHF.R.S32.HI R14, RZ, 0x2, R15.reuse ;  /* 0x00000002ff0e7819 */ /* 0x100fe2000001140f */
[----:B------:R-:W-:Y:S01]  /*1390*/  USEL UR10, UR6, 0x1, UP0 ;  /* 0x00000001060a7887 */ /* 0x000fe20008000000 */
[----:B------:R-:W-:Y:S01]  /*13a0*/  SHF.R.S32.HI R17, RZ, 0x1f, R15 ;  /* 0x0000001fff117819 */ /* 0x000fe2000001140f */
[----:B------:R-:W-:Y:S01]  /*13b0*/  UISETP.NE.AND UP0, UPT, UR9, URZ, UPT ;  /* 0x0000003f0900728c */ /* 0x000fe2000bf05270 */
[----:B------:R-:W-:Y:S01]  /*13c0*/  LOP3.LUT R11, R15, 0xfffffffc, RZ, 0xc0, !PT ;  /* 0xfffffffc0f0b7812 */ /* 0x000fe200078ec0ff */
[----:B------:R-:W-:Y:S01]  /*13d0*/  UIADD3 UR10, -UR10, UR6, URZ ;  /* 0x000000060a0a7290 */ /* 0x000fe2000fffe13f */
[----:B------:R-:W-:Y:S01]  /*13e0*/  LEA.HI R17, R17, R14, RZ, 0x3 ;  /* 0x0000000e11117211 */ /* 0x000fe200078f18ff */
[----:B------:R-:W-:-:S02]  /*13f0*/  USEL UR14, URZ, 0x1, UP0 ;  /* 0x000000013f0e7887 */ /* 0x000fc40008000000 */
[----:B------:R-:W-:Y:S01]  /*1400*/  IMAD.IADD R18, R10, 0x1, -R11 ;  /* 0x000000010a127824 */ /* 0x000fe200078e0a0b */
[----:B------:R-:W-:-:S03]  /*1410*/  LOP3.LUT R17, R17, 0xfffffff8, RZ, 0xc0, !PT ;  /* 0xfffffff811117812 */ /* 0x000fc600078ec0ff */
[----:B------:R-:W-:Y:S01]  /*1420*/  IMAD.U32 R101, RZ, RZ, UR14 ;  /* 0x0000000eff657e24 */ /* 0x000fe2000f8e00ff */
[----:B0-----:R-:W-:Y:S01]  /*1430*/  ULEA UR8, UR5, UR8, 0x18 ;  /* 0x0000000805087291 */ /* 0x001fe2000f8ec03f */
[----:B------:R-:W-:Y:S01]  /*1440*/  IMAD.IADD R14, R14, 0x1, -R17 ;  /* 0x000000010e0e7824 */ /* 0x000fe200078e0a11 */
[----:B------:R-:W-:Y:S01]  /*1450*/  USHF.L.U32 UR5, UR9, 0x3, URZ ;  /* 0x0000000309057899 */ /* 0x000fe2000800063f */
[----:B------:R-:W-:Y:S01]  /*1460*/  SHF.R.S32.HI R17, RZ, 0x5, R16 ;  /* 0x00000005ff117819 */ /* 0x000fe20000011410 */
[----:B------:R-:W-:Y:S02]  /*1470*/  UIADD3 UR9, UR8, 0xd0, URZ ;  /* 0x000000d008097890 */ /* 0x000fe4000fffe03f */
[----:B------:R-:W-:Y:S01]  /*1480*/  ULOP3.LUT UR5, UR5, 0x8, URZ, 0xc0, !UPT ;  /* 0x0000000805057892 */ /* 0x000fe2000f8ec03f */
[--C-:B------:R-:W-:Y:S01]  /*1490*/  SHF.R.S32.HI R15, RZ, 0x1f, R14.reuse ;  /* 0x0000001fff0f7819 */ /* 0x100fe2000001140e */
[----:B------:R-:W-:Y:S01]  /*14a0*/  IMAD R19, R17, -0x10, -R14 ;  /* 0xfffffff011137824 */ /* 0x000fe200078e0a0e */
[----:B------:R-:W-:-:S02]  /*14b0*/  ULEA UR11, UR11, UR9, 0x3 ;  /* 0x000000090b0b7291 */ /* 0x000fc4000f8e183f */
[----:B------:R-:W-:Y:S01]  /*14c0*/  ULOP3.LUT UR12, UR5, 0x8, URZ, 0x3c, !UPT ;  /* 0x00000008050c7892 */ /* 0x000fe2000f8e3c3f */
[----:B------:R-:W-:Y:S01]  /*14d0*/  IMAD.WIDE R10, R17, 0x10, R14 ;  /* 0x00000010110a7825 */ /* 0x000fe200078e020e */
[----:B------:R-:W-:-:S03]  /*14e0*/  ULOP3.LUT UR13, UR5, 0x18, URZ, 0x3c, !UPT ;  /* 0x00000018050d7892 */ /* 0x000fc6000f8e3c3f */
[----:B------:R-:W-:Y:S02]  /*14f0*/  ULDC UR5, c[0x0][0x284] ;  /* 0x0000a10000057ab9 */ /* 0x000fe40000000800 */
[----:B------:R-:W-:-:S07]  /*1500*/  VIADD R19, R19, UR5 ;  /* 0x0000000513137c36 */ /* 0x000fce0008000000 */
.L_x_122:
[----:B------:R-:W-:Y:S01]  /*1510*/  SHF.L.U32 R14, R101, 0x1f, RZ ;  /* 0x0000001f650e7819 */ /* 0x000fe200000006ff */
[----:B------:R-:W0:Y:S01]  /*1520*/  LDC R15, c[0x0][0x28c] ;  /* 0x0000a300ff0f7b82 */ /* 0x000e220000000800 */
[----:B------:R-:W-:Y:S01]  /*1530*/  UMOV UR5, URZ ;  /* 0x0000003f00057c82 */ /* 0x000fe20008000000 */
[----:B------:R-:W-:Y:S01]  /*1540*/  UMOV UR15, UR17 ;  /* 0x00000011000f7c82 */ /* 0x000fe20008000000 */
[----:B-1----:R-:W1:Y:S01]  /*1550*/  SYNCS.PHASECHK.TRANS64.TRYWAIT P0, [UR11+-0x8], R14 ;  /* 0xfffff80eff0075a7 */ /* 0x002e62000800014b */
[----:B0-----:R-:W-:Y:S01]  /*1560*/  ISETP.GE.AND P1, PT, R15, 0x1, PT ;  /* 0x000000010f00780c */ /* 0x001fe20003f26270 */
[----:B-1234-:R-:W-:-:S12]  /*1570*/  @!P0 BRA `(.L_x_16) ;  /* 0x00000068006c8947 */ /* 0x01efd80003800000 */
.L_x_152:
[----:B------:R-:W-:Y:S01]  /*1580*/  UMOV UR18, URZ ;  /* 0x0000003f00127c82 */ /* 0x000fe20008000000 */
[----:B------:R-:W-:Y:S01]  /*1590*/  UMOV UR19, URZ ;  /* 0x0000003f00137c82 */ /* 0x000fe20008000000 */
[----:B------:R-:W-:Y:S02]  /*15a0*/  CS2R R20, SRZ ;  /* 0x0000000000147805 */ /* 0x000fe4000001ff00 */
[----:B------:R-:W-:Y:S02]  /*15b0*/  CS2R R22, SRZ ;  /* 0x0000000000167805 */ /* 0x000fe4000001ff00 */
[----:B------:R-:W-:Y:S02]  /*15c0*/  CS2R R64, SRZ ;  /* 0x0000000000407805 */ /* 0x000fe4000001ff00 */
[----:B------:R-:W-:Y:S02]  /*15d0*/  CS2R R66, SRZ ;  /* 0x0000000000427805 */ /* 0x000fe4000001ff00 */
[----:B------:R-:W-:-:S02]  /*15e0*/  CS2R R68, SRZ ;  /* 0x0000000000447805 */ /* 0x000fc4000001ff00 */
[----:B------:R-:W-:Y:S02]  /*15f0*/  CS2R R70, SRZ ;  /* 0x0000000000467805 */ /* 0x000fe4000001ff00 */
        /* <DEDUP_REMOVED lines=13> */
[----:B------:R-:W-:Y:S01]  /*16d0*/  CS2R R98, SRZ ;  /* 0x0000000000627805 */ /* 0x000fe2000001ff00 */
[----:B------:R-:W-:Y:S01]  /*16e0*/  IMAD.U32 R17, RZ, RZ, UR4 ;  /* 0x00000004ff117e24 */ /* 0x000fe2000f8e00ff */
        /* <DEDUP_REMOVED lines=19> */
[----:B------:R-:W-:Y:S01]  /*1820*/  CS2R R30, SRZ ;  /* 0x00000000001e7805 */ /* 0x000fe2000001ff00 */
[----:B------:R-:W-:Y:S06]  /*1830*/  @!P1 BRA `(.L_x_17) ;  /* 0x0000000800d89947 */ /* 0x000fec0003800000 */
[----:B------:R-:W-:-:S13]  /*1840*/  ISETP.NE.AND P1, PT, R100, 0x3, PT ;  /* 0x000000036400780c */ /* 0x000fda0003f25270 */
[----:B------:R-:W-:Y:S05]  /*1850*/  @!P1 BRA `(.L_x_18) ;  /* 0x0000000000049947 */ /* 0x000fea0003800000 */
[----:B------:R-:W-:Y:S01]  /*1860*/  BPT.TRAP 0x1 ;  /* 0x000000040000795c */ /* 0x000fe20000300000 */
.L_x_18:
[----:B------:R-:W-:Y:S01]  /*1870*/  ULEA UR5, UR17, UR8, 0x3 ;  /* 0x0000000811057291 */ /* 0x000fe2000f8e183f */
[----:B0-----:R-:W-:-:S05]  /*1880*/  IMAD.U32 R14, RZ, RZ, UR4 ;  /* 0x00000004ff0e7e24 */ /* 0x001fca000f8e00ff */
[----:B------:R-:W-:-:S04]  /*1890*/  SHF.L.U32 R14, R14, 0x1f, RZ ;  /* 0x0000001f0e0e7819 */ /* 0x000fc800000006ff */
[----:B------:R0:W1:Y:S01]  /*18a0*/  SYNCS.PHASECHK.TRANS64.TRYWAIT P0, [UR5], R14 ;  /* 0x0000000eff0075a7 */ /* 0x0000620008000145 */
[----:B------:R-:W-:Y:S05]  /*18b0*/  @!P1 BRA `(.L_x_19) ;  /* 0x0000000000049947 */ /* 0x000fea0003800000 */
[----:B------:R-:W-:Y:S01]  /*18c0*/  BPT.TRAP 0x1 ;  /* 0x000000040000795c */ /* 0x000fe20000300000 */
.L_x_19:
[----:B-1----:R-:W-:Y:S05]  /*18d0*/  @P0 BRA `(.L_x_20) ;  /* 0x0000000000080947 */ /* 0x002fea0003800000 */
[----:B------:R-:W1:Y:S02]  /*18e0*/  SYNCS.PHASECHK.TRANS64.TRYWAIT P0, [UR5], R14 ;  /* 0x0000000eff0075a7 */ /* 0x000e640008000145 */
[----:B-1----:R-:W-:Y:S05]  /*18f0*/  @!P0 BRA `(.L_x_21) ;  /* 0x0000006400a48947 */ /* 0x002fea0003800000 */
.L_x_20:
[----:B------:R-:W-:Y:S01]  /*1900*/  UIADD3 UR14, UR8, 0x200, URZ ;  /* 0x00000200080e7890 */ /* 0x000fe2000fffe03f */
[----:B------:R-:W-:Y:S01]  /*1910*/  WARPGROUP.ARRIVE ;  /* 0x00000000000079c5 */ /* 0x000fe20000000000 */
[----:B------:R-:W-:Y:S01]  /*1920*/  UIADD3 UR5, UR8, 0x18200, URZ ;  /* 0x0001820008057890 */ /* 0x000fe2000fffe03f */
[----:B------:R-:W-:Y:S01]  /*1930*/  CS2R R20, SRZ ;  /* 0x0000000000147805 */ /* 0x000fe2000001ff00 */
[----:B------:R-:W-:Y:S01]  /*1940*/  USHF.R.U32.HI UR14, URZ, 0x4, UR14 ;  /* 0x000000043f0e7899 */ /* 0x000fe2000801160e */
[----:B------:R-:W-:Y:S01]  /*1950*/  CS2R R22, SRZ ;  /* 0x0000000000167805 */ /* 0x000fe2000001ff00 */
[----:B------:R-:W-:Y:S01]  /*1960*/  USHF.R.U32.HI UR5, URZ, 0x4, UR5 ;  /* 0x000000043f057899 */ /* 0x000fe20008011605 */
[----:B------:R-:W-:Y:S01]  /*1970*/  CS2R R64, SRZ ;  /* 0x0000000000407805 */ /* 0x000fe2000001ff00 */
[----:B------:R-:W-:Y:S01]  /*1980*/  ULOP3.LUT UR14, UR14, 0x3fff, URZ, 0xc0, !UPT ;  /* 0x00003fff0e0e7892 */ /* 0x000fe2000f8ec03f */
[----:B------:R-:W-:Y:S01]  /*1990*/  CS2R R66, SRZ ;  /* 0x0000000000427805 */ /* 0x000fe2000001ff00 */
[----:B------:R-:W-:Y:S01]  /*19a0*/  ULOP3.LUT UR5, UR5, 0x3fff, URZ, 0xc0, !UPT ;  /* 0x00003fff05057892 */ /* 0x000fe2000f8ec03f */
[----:B------:R-:W-:Y:S01]  /*19b0*/  CS2R R68, SRZ ;  /* 0x0000000000447805 */ /* 0x000fe2000001ff00 */
[----:B------:R-:W-:Y:S01]  /*19c0*/  ULOP3.LUT UR14, UR14, 0x10000, URZ, 0xfc, !UPT ;  /* 0x000100000e0e7892 */ /* 0x000fe2000f8efc3f */
[----:B------:R-:W-:Y:S01]  /*19d0*/  CS2R R70, SRZ ;  /* 0x0000000000467805 */ /* 0x000fe2000001ff00 */
[----:B------:R-:W-:Y:S01]  /*19e0*/  ULOP3.LUT UR5, UR5, 0x10000, URZ, 0xfc, !UPT ;  /* 0x0001000005057892 */ /* 0x000fe2000f8efc3f */
[----:B------:R-:W-:Y:S01]  /*19f0*/  CS2R R72, SRZ ;  /* 0x0000000000487805 */ /* 0x000fe2000001ff00 */
[----:B------:R-:W-:Y:S01]  /*1a00*/  ULEA UR14, UR17, UR14, 0x9 ;  /* 0x0000000e110e7291 */ /* 0x000fe2000f8e483f */
[----:B------:R-:W-:Y:S01]  /*1a10*/  CS2R R74, SRZ ;  /* 0x00000000004a7805 */ /* 0x000fe2000001ff00 */
[----:B------:R-:W-:Y:S01]  /*1a20*/  UIMAD UR16, UR17, 0x280, UR5 ;  /* 0x00000280111078a4 */ /* 0x000fe2000f8e0205 */
[----:B------:R-:W-:Y:S01]  /*1a30*/  CS2R R76, SRZ ;  /* 0x00000000004c7805 */ /* 0x000fe2000001ff00 */
[----:B------:R-:W-:Y:S01]  /*1a40*/  UMOV UR21, 0x40000040 ;  /* 0x4000004000157882 */ /* 0x000fe20000000000 */
[----:B------:R-:W-:Y:S01]  /*1a50*/  UMOV UR23, 0x40000040 ;  /* 0x4000004000177882 */ /* 0x000fe20000000000 */
[----:B------:R-:W-:Y:S01]  /*1a60*/  UIADD3 UR5, UR16, 0x80, URZ ;  /* 0x0000008010057890 */ /* 0x000fe2000fffe03f */
[----:B------:R-:W-:Y:S01]  /*1a70*/  CS2R R78, SRZ ;  /* 0x00000000004e7805 */ /* 0x000fe2000001ff00 */
[----:B------:R-:W-:Y:S01]  /*1a80*/  UMOV UR20, UR14 ;  /* 0x0000000e00147c82 */ /* 0x000fe20008000000 */
[----:B------:R-:W-:Y:S01]  /*1a90*/  UMOV UR22, UR16 ;  /* 0x0000001000167c82 */ /* 0x000fe20008000000 */
[----:B------:R-:W-:Y:S01]  /*1aa0*/  UIADD3 UR15, UR16, 0x100, URZ ;  /* 0x00000100100f7890 */ /* 0x000fe2000fffe03f */
[----:B------:R-:W-:Y:S01]  /*1ab0*/  QGMMA.64x16x32.F32.E4M3.E4M3 R56, gdesc[UR20], RZ, !UPT ;  /* 0x00200000143879f3 */ /* 0x000fe2000c7008ff */
[----:B------:R-:W-:Y:S01]  /*1ac0*/  UMOV UR23, 0x40000040 ;  /* 0x4000004000177882 */ /* 0x000fe20000000000 */
        /* <DEDUP_REMOVED lines=15> */
[----:B------:R-:W-:Y:S01]  /*1bc0*/  UIADD3 UR20, UR14, 0x2, URZ ;  /* 0x000000020e147890 */ /* 0x000fe2000fffe03f */
[----:B------:R-:W-:Y:S01]  /*1bd0*/  CS2R R80, SRZ ;  /* 0x0000000000507805 */ /* 0x000fe2000001ff00 */
[----:B------:R-:W-:Y:S01]  /*1be0*/  UIADD3 UR22, UR16, 0x2, URZ ;  /* 0x0000000210167890 */ /* 0x000fe2000fffe03f */
[----:B------:R-:W-:Y:S01]  /*1bf0*/  CS2R R82, SRZ ;  /* 0x0000000000527805 */ /* 0x000fe2000001ff00 */
[----:B------:R-:W-:Y:S01]  /*1c00*/  UMOV UR21, 0x40000040 ;  /* 0x4000004000157882 */ /* 0x000fe20000000000 */
[----:B------:R-:W-:Y:S01]  /*1c10*/  UMOV UR23, 0x40000040 ;  /* 0x4000004000177882 */ /* 0x000fe20000000000 */
[----:B------:R-:W-:-:S02]  /*1c20*/  CS2R R84, SRZ ;  /* 0x0000000000547805 */ /* 0x000fc4000001ff00 */
[----:B------:R-:W-:Y:S02]  /*1c30*/  CS2R R86, SRZ ;  /* 0x0000000000567805 */ /* 0x000fe4000001ff00 */
[----:B------:R-:W-:Y:S02]  /*1c40*/  CS2R R88, SRZ ;  /* 0x0000000000587805 */ /* 0x000fe4000001ff00 */
[----:B------:R-:W-:Y:S02]  /*1c50*/  CS2R R90, SRZ ;  /* 0x00000000005a7805 */ /* 0x000fe4000001ff00 */
[----:B------:R-:W-:Y:S02]  /*1c60*/  CS2R R92, SRZ ;  /* 0x00000000005c7805 */ /* 0x000fe4000001ff00 */
[----:B------:R-:W-:Y:S02]  /*1c70*/  CS2R R94, SRZ ;  /* 0x00000000005e7805 */ /* 0x000fe4000001ff00 */
[----:B------:R-:W-:-:S02]  /*1c80*/  CS2R R96, SRZ ;  /* 0x0000000000607805 */ /* 0x000fc4000001ff00 */
[----:B------:R-:W-:Y:S01]  /*1c90*/  CS2R R98, SRZ ;  /* 0x0000000000627805 */ /* 0x000fe2000001ff00 */
[----:B------:R-:W-:Y:S01]  /*1ca0*/  QGMMA.64x16x32.F32.E4M3.E4M3 R56, gdesc[UR20], R56 ;  /* 0x00200000143879f3 */ /* 0x000fe20008700838 */
[----:B------:R-:W-:Y:S01]  /*1cb0*/  UMOV UR22, UR5 ;  /* 0x0000000500167c82 */ /* 0x000fe20008000000 */
[----:B------:R-:W-:Y:S01]  /*1cc0*/  UMOV UR23, 0x40000040 ;  /* 0x4000004000177882 */ /* 0x000fe20000000000 */
[----:B------:R-:W-:Y:S01]  /*1cd0*/  UIADD3 UR5, UR16, 0x182, URZ ;  /* 0x0000018210057890 */ /* 0x000fe2000fffe03f */
[----:B------:R-:W-:Y:S01]  /*1ce0*/  QGMMA.64x16x32.F32.E4M3.E4M3 R48, gdesc[UR20], R48 ;  /* 0x00200000143079f3 */ /* 0x000fe20008700830 */
[----:B------:R-:W-:Y:S01]  /*1cf0*/  UMOV UR22, UR15 ;  /* 0x0000000f00167c82 */ /* 0x000fe20008000000 */
[----:B------:R-:W-:Y:S01]  /*1d00*/  UMOV UR23, 0x40000040 ;  /* 0x4000004000177882 */ /* 0x000fe20000000000 */
[----:B------:R-:W-:Y:S01]  /*1d10*/  UIADD3 UR15, UR16, 0x202, URZ ;  /* 0x00000202100f7890 */ /* 0x000fe2000fffe03f */
[----:B------:R-:W-:Y:S01]  /*1d20*/  QGMMA.64x16x32.F32.E4M3.E4M3 R40, gdesc[UR20], R40 ;  /* 0x00200000142879f3 */ /* 0x000fe20008700828 */
[----:B------:R-:W-:Y:S01]  /*1d30*/  UMOV UR23, 0x40000040 ;  /* 0x4000004000177882 */ /* 0x000fe20000000000 */
[----:B------:R-:W-:Y:S01]  /*1d40*/  UMOV UR22, UR5 ;  /* 0x0000000500167c82 */ /* 0x000fe20008000000 */
[----:B------:R-:W-:Y:S01]  /*1d50*/  UIADD3 UR5, UR16, 0x84, URZ ;  /* 0x0000008410057890 */ /* 0x000fe2000fffe03f */
[----:B------:R-:W-:Y:S01]  /*1d60*/  QGMMA.64x16x32.F32.E4M3.E4M3 R32, gdesc[UR20], R32 ;  /* 0x00200000142079f3 */ /* 0x000fe20008700820 */
[----:B------:R-:W-:Y:S01]  /*1d70*/  UMOV UR23, 0x40000040 ;  /* 0x4000004000177882 */ /* 0x000fe20000000000 */
[----:B------:R-:W-:Y:S01]  /*1d80*/  UMOV UR22, UR15 ;  /* 0x0000000f00167c82 */ /* 0x000fe20008000000 */
[----:B------:R-:W-:Y:S01]  /*1d90*/  UIADD3 UR15, UR16, 0x104, URZ ;  /* 0x00000104100f7890 */ /* 0x000fe2000fffe03f */
[----:B------:R-:W-:Y:S01]  /*1da0*/  QGMMA.64x16x32.F32.E4M3.E4M3 R24, gdesc[UR20], R24 ;  /* 0x00200000141879f3 */ /* 0x000fe20008700818 */
[----:B------:R-:W-:-:S02]  /*1db0*/  UIADD3 UR20, UR14, 0x4, URZ ;  /* 0x000000040e147890 */ /* 0x000fc4000fffe03f */
[----:B------:R-:W-:Y:S01]  /*1dc0*/  UIADD3 UR22, UR16, 0x4, URZ ;  /* 0x0000000410167890 */ /* 0x000fe2000fffe03f */
[----:B------:R-:W-:Y:S01]  /*1dd0*/  UMOV UR21, 0x40000040 ;  /* 0x4000004000157882 */ /* 0x000fe20000000000 */
[----:B------:R-:W-:-:S07]  /*1de0*/  UMOV UR23, 0x40000040 ;  /* 0x4000004000177882 */ /* 0x000fce0000000000 */
        /* <DEDUP_REMOVED lines=11> */
[----:B------:R-:W-:Y:S01]  /*1ea0*/  UMOV UR5, 0x4 ;  /* 0x0000000400057882 */ /* 0x000fe20000000000 */
[----:B------:R-:W-:Y:S01]  /*1eb0*/  QGMMA.64x16x32.F32.E4M3.E4M3 R32, gdesc[UR20], R32 ;  /* 0x00200000142079f3 */ /* 0x000fe20008700820 */
[----:B------:R-:W-:Y:S01]  /*1ec0*/  UMOV UR23, 0x40000040 ;  /* 0x4000004000177882 */ /* 0x000fe20000000000 */
[----:B------:R-:W-:Y:S01]  /*1ed0*/  UMOV UR22, UR15 ;  /* 0x0000000f00167c82 */ /* 0x000fe20008000000 */
[----:B------:R-:W-:Y:S01]  /*1ee0*/  UIADD3 UR15, UR16, 0x106, URZ ;  /* 0x00000106100f7890 */ /* 0x000fe2000fffe03f */
[----:B------:R-:W-:Y:S01]  /*1ef0*/  QGMMA.64x16x32.F32.E4M3.E4M3 R24, gdesc[UR20], R24 ;  /* 0x00200000141879f3 */ /* 0x000fe20008700818 */
[----:B------:R-:W-:-:S02]  /*1f00*/  UIADD3 UR20, UR14, 0x6, URZ ;  /* 0x000000060e147890 */ /* 0x000fc4000fffe03f */
[----:B------:R-:W-:Y:S02]  /*1f10*/  UIADD3 UR22, UR16, 0x6, URZ ;  /* 0x0000000610167890 */ /* 0x000fe4000fffe03f */
[----:B------:R-:W-:Y:S01]  /*1f20*/  UIADD3 UR14, UR16, 0x86, URZ ;  /* 0x00000086100e7890 */ /* 0x000fe2000fffe03f */
[----:B------:R-:W-:Y:S01]  /*1f30*/  UMOV UR21, 0x40000040 ;  /* 0x4000004000157882 */ /* 0x000fe20000000000 */
[----:B------:R-:W-:-:S05]  /*1f40*/  UMOV UR23, 0x40000040 ;  /* 0x4000004000177882 */ /* 0x000fca0000000000 */
[----:B------:R-:W-:Y:S01]  /*1f50*/  QGMMA.64x16x32.F32.E4M3.E4M3 R56, gdesc[UR20], R56 ;  /* 0x00200000143879f3 */ /* 0x000fe20008700838 */
[----:B------:R-:W-:Y:S01]  /*1f60*/  UMOV UR22, UR14 ;  /* 0x0000000e00167c82 */ /* 0x000fe20008000000 */
[----:B------:R-:W-:Y:S01]  /*1f70*/  UIADD3 UR14, UR16, 0x186, URZ ;  /* 0x00000186100e7890 */ /* 0x000fe2000fffe03f */
[----:B------:R-:W-:Y:S01]  /*1f80*/  UMOV UR23, 0x40000040 ;  /* 0x4000004000177882 */ /* 0x000fe20000000000 */
[----:B------:R-:W-:Y:S01]  /*1f90*/  UIADD3 UR16, UR16, 0x206, URZ ;  /* 0x0000020610107890 */ /* 0x000fe2000fffe03f */
[----:B------:R-:W-:Y:S01]  /*1fa0*/  QGMMA.64x16x32.F32.E4M3.E4M3 R48, gdesc[UR20], R48 ;  /* 0x00200000143079f3 */ /* 0x000fe20008700830 */
[----:B------:R-:W-:Y:S01]  /*1fb0*/  UMOV UR22, UR15 ;  /* 0x0000000f00167c82 */ /* 0x000fe20008000000 */
[----:B------:R-:W-:Y:S02]  /*1fc0*/  UMOV UR23, 0x40000040 ;  /* 0x4000004000177882 */ /* 0x000fe40000000000 */
[----:B------:R-:W-:Y:S01]  /*1fd0*/  QGMMA.64x16x32.F32.E4M3.E4M3 R40, gdesc[UR20], R40 ;  /* 0x00200000142879f3 */ /* 0x000fe20008700828 */
[----:B------:R-:W-:Y:S01]  /*1fe0*/  UMOV UR22, UR14 ;  /* 0x0000000e00167c82 */ /* 0x000fe20008000000 */
[----:B------:R-:W-:Y:S01]  /*1ff0*/  ULDC UR14, c[0x0][0x50c] ;  /* 0x00014300000e7ab9 */ /* 0x000fe20000000800 */
[----:B------:R-:W-:Y:S01]  /*2000*/  UMOV UR23, 0x40000040 ;  /* 0x4000004000177882 */ /* 0x000fe20000000000 */
[----:B------:R-:W-:Y:S01]  /*2010*/  UISETP.NE.AND UP0, UPT, UR14, 0x4, UPT ;  /* 0x000000040e00788c */ /* 0x000fe2000bf05270 */
[----:B------:R-:W-:Y:S01]  /*2020*/  QGMMA.64x16x32.F32.E4M3.E4M3 R32, gdesc[UR20], R32 ;  /* 0x00200000142079f3 */ /* 0x000fe20008700820 */
[----:B------:R-:W-:Y:S01]  /*2030*/  UMOV UR22, UR16 ;  /* 0x0000001000167c82 */ /* 0x000fe20008000000 */
[----:B------:R-:W-:Y:S01]  /*2040*/  UMOV UR23, 0x40000040 ;  /* 0x4000004000177882 */ /* 0x000fe20000000000 */
[----:B------:R-:W-:Y:S01]  /*2050*/  USEL UR18, URZ, 0x1, UP0 ;  /* 0x000000013f127887 */ /* 0x000fe20008000000 */
[----:B------:R-:W-:Y:S05]  /*2060*/  QGMMA.64x16x32.F32.E4M3.E4M3 R24, gdesc[UR20], R24, gsb0 ;  /* 0x00200000141879f3 */ /* 0x000fea0008000818 */
[----:B------:R-:W-:-:S13]  /*2070*/  ISETP.NE.AND P0, PT, RZ, UR18, PT ;  /* 0x00000012ff007c0c */ /* 0x000fda000bf05270 */
[----:B------:R-:W-:Y:S05]  /*2080*/  @!P0 BRA `(.L_x_22) ;  /* 0x0000000000a88947 */ /* 0x000fea0003800000 */
[----:B------:R-:W-:Y:S02]  /*2090*/  WARPGROUP.DEPBAR.LE gsb0, 0x0 ;  /* 0x00008000000079c5 */ /* 0x000fe40000010000 */
[----:B------:R-:W-:-:S01]  /*20a0*/  FADD R99, RZ, R56 ;  /* 0x00000038ff637221 */ /* 0x000fc20000000000 */
[----:B------:R-:W-:Y:S01]  /*20b0*/  FADD R98, RZ, R57 ;  /* 0x00000039ff627221 */ /* 0x000fe20000000000 */
        /* <DEDUP_REMOVED lines=38> */
[----:B------:R-:W-:-:S06]  /*2320*/  UMOV UR5, URZ ;  /* 0x0000003f00057c82 */ /* 0x000fcc0008000000 */
.L_x_22:
[----:B------:R-:W-:Y:S01]  /*2330*/  UIADD3 UR15, UR17, 0x1, URZ ;  /* 0x00000001110f7890 */ /* 0x000fe2000fffe03f */
[----:B------:R-:W-:-:S03]  /*2340*/  UMOV UR19, 0x1 ;  /* 0x0000000100137882 */ /* 0x000fc60000000000 */
[----:B------:R-:W-:-:S04]  /*2350*/  UISETP.NE.AND UP0, UPT, UR15, 0xc, UPT ;  /* 0x0000000c0f00788c */ /* 0x000fc8000bf05270 */
[----:B------:R-:W-:Y:S02]  /*2360*/  USEL UR14, URZ, 0x1, UP0 ;  /* 0x000000013f0e7887 */ /* 0x000fe40008000000 */
[----:B------:R-:W-:Y:S02]  /*2370*/  USEL UR15, UR15, URZ, UP0 ;  /* 0x0000003f0f0f7287 */ /* 0x000fe40008000000 */
[----:B------:R-:W-:-:S06]  /*2380*/  ULOP3.LUT UR14, UR4, UR14, URZ, 0x3c, !UPT ;  /* 0x0000000e040e7292 */ /* 0x000fcc000f8e3c3f */
[----:B------:R-:W-:-:S07]  /*2390*/  IMAD.U32 R17, RZ, RZ, UR14 ;  /* 0x0000000eff117e24 */ /* 0x000fce000f8e00ff */
.L_x_17:
[----:B------:R-:W-:-:S06]  /*23a0*/  UISETP.GE.AND UP0, UPT, UR10, 0x1, UPT ;  /* 0x000000010a00788c */ /* 0x000fcc000bf06270 */
[----:B------:R-:W-:-:S13]  /*23b0*/  PLOP3.LUT P0, PT, PT, PT, UP0, 0x80, 0x0 ;  /* 0x000000000000781c */ /* 0x000fda0003f0f008 */
[----:B------:R-:W-:Y:S05]  /*23c0*/  @!P0 BRA `(.L_x_23) ;  /* 0x0000000800d48947 */ /* 0x000fea0003800000 */
[----:B01----:R-:W-:Y:S01]  /*23d0*/  IMAD.U32 R14, RZ, RZ, UR10 ;  /* 0x0000000aff0e7e24 */ /* 0x003fe2000f8e00ff */
[----:B------:R-:W-:Y:S01]  /*23e0*/  UMOV UR14, UR17 ;  /* 0x00000011000e7c82 */ /* 0x000fe20008000000 */
[----:B------:R-:W-:-:S05]  /*23f0*/  ULDC UR16, c[0x0][0x50c] ;  /* 0x0001430000107ab9 */ /* 0x000fca0000000800 */
.L_x_31:
[----:B------:R-:W-:-:S13]  /*2400*/  ISETP.NE.AND P1, PT, R100, 0x3, PT ;  /* 0x000000036400780c */ /* 0x000fda0003f25270 */
[----:B01----:R-:W-:Y:S05]  /*2410*/  @!P1 BRA `(.L_x_24) ;  /* 0x0000000000049947 */ /* 0x003fea0003800000 */
[----:B------:R-:W-:Y:S01]  /*2420*/  BPT.TRAP 0x1 ;  /* 0x000000040000795c */ /* 0x000fe20000300000 */
.L_x_24:
[----:B------:R-:W-:Y:S01]  /*2430*/  ULEA UR20, UR15, UR8, 0x3 ;  /* 0x000000080f147291 */ /* 0x000fe2000f8e183f */
[----:B------:R-:W-:-:S08]  /*2440*/  SHF.L.U32 R15, R17, 0x1f, RZ ;  /* 0x0000001f110f7819 */ /* 0x000fd000000006ff */
[----:B------:R0:W1:Y:S01]  /*2450*/  SYNCS.PHASECHK.TRANS64.TRYWAIT P0, [UR20], R15 ;  /* 0x0000000fff0075a7 */ /* 0x0000620008000154 */
[----:B------:R-:W-:Y:S05]  /*2460*/  @!P1 BRA `(.L_x_25) ;  /* 0x0000000000049947 */ /* 0x000fea0003800000 */
[----:B------:R-:W-:Y:S01]  /*2470*/  BPT.TRAP 0x1 ;  /* 0x000000040000795c */ /* 0x000fe20000300000 */
.L_x_25:
[----:B-1----:R-:W-:Y:S05]  /*2480*/  @P0 BRA `(.L_x_26) ;  /* 0x0000000000080947 */ /* 0x002fea0003800000 */
[----:B------:R-:W1:Y:S02]  /*2490*/  SYNCS.PHASECHK.TRANS64.TRYWAIT P0, [UR20], R15 ;  /* 0x0000000fff0075a7 */ /* 0x000e640008000154 */
[----:B-1----:R-:W-:Y:S05]  /*24a0*/  @!P0 BRA `(.L_x_27) ;  /* 0x0000005800d08947 */ /* 0x002fea0003800000 */
.L_x_26:
[----:B------:R-:W-:Y:S01]  /*24b0*/  UIADD3 UR20, UR8, 0x18200, URZ ;  /* 0x0001820008147890 */ /* 0x000fe2000fffe03f */
[----:B------:R-:W-:Y:S01]  /*24c0*/  WARPGROUP.ARRIVE ;  /* 0x00000000000079c5 */ /* 0x000fe20000000000 */
[----:B------:R-:W-:Y:S02]  /*24d0*/  UIADD3 UR21, UR8, 0x200, URZ ;  /* 0x0000020008157890 */ /* 0x000fe4000fffe03f */
[----:B------:R-:W-:Y:S02]  /*24e0*/  USHF.R.U32.HI UR20, URZ, 0x4, UR20 ;  /* 0x000000043f147899 */ /* 0x000fe40008011614 */
[----:B------:R-:W-:Y:S02]  /*24f0*/  USHF.R.U32.HI UR21, URZ, 0x4, UR21 ;  /* 0x000000043f157899 */ /* 0x000fe40008011615 */
[----:B------:R-:W-:Y:S02]  /*2500*/  UISETP.NE.AND UP0, UPT, UR18, URZ, UPT ;  /* 0x0000003f1200728c */ /* 0x000fe4000bf05270 */
[----:B------:R-:W-:-:S02]  /*2510*/  ULOP3.LUT UR20, UR20, 0x3fff, URZ, 0xc0, !UPT ;  /* 0x00003fff14147892 */ /* 0x000fc4000f8ec03f */
[----:B------:R-:W-:Y:S02]  /*2520*/  ULOP3.LUT UR21, UR21, 0x3fff, URZ, 0xc0, !UPT ;  /* 0x00003fff15157892 */ /* 0x000fe4000f8ec03f */
[----:B------:R-:W-:Y:S02]  /*2530*/  USEL UR19, UR19, URZ, !UP0 ;  /* 0x0000003f13137287 */ /* 0x000fe4000c000000 */
[----:B------:R-:W-:Y:S02]  /*2540*/  ULOP3.LUT UR18, UR20, 0x10000, URZ, 0xfc, !UPT ;  /* 0x0001000014127892 */ /* 0x000fe4000f8efc3f */
[----:B------:R-:W-:Y:S02]  /*2550*/  ULOP3.LUT UR21, UR21, 0x10000, URZ, 0xfc, !UPT ;  /* 0x0001000015157892 */ /* 0x000fe4000f8efc3f */
[----:B------:R-:W-:Y:S02]  /*2560*/  UISETP.NE.U32.AND UP0, UPT, UR19, URZ, UPT ;  /* 0x0000003f1300728c */ /* 0x000fe4000bf05070 */
[----:B------:R-:W-:-:S02]  /*2570*/  UIMAD UR18, UR15, 0x280, UR18 ;  /* 0x000002800f1278a4 */ /* 0x000fc4000f8e0212 */
[----:B------:R-:W-:Y:S02]  /*2580*/  ULEA UR19, UR15, UR21, 0x9 ;  /* 0x000000150f137291 */ /* 0x000fe4000f8e483f */
[----:B------:R-:W-:Y:S02]  /*2590*/  UIADD3 UR26, UR18, 0x80, URZ ;  /* 0x00000080121a7890 */ /* 0x000fe4000fffe03f */
[----:B------:R-:W-:Y:S01]  /*25a0*/  UIADD3 UR27, UR18, 0x100, URZ ;  /* 0x00000100121b7890 */ /* 0x000fe2000fffe03f */
[----:B------:R-:W-:Y:S02]  /*25b0*/  UMOV UR21, 0x40000040 ;  /* 0x4000004000157882 */ /* 0x000fe40000000000 */
[----:B------:R-:W-:Y:S01]  /*25c0*/  UMOV UR20, UR19 ;  /* 0x0000001300147c82 */ /* 0x000fe20008000000 */
[----:B------:R-:W-:Y:S01]  /*25d0*/  UMOV UR22, UR18 ;  /* 0x0000001200167c82 */ /* 0x000fe20008000000 */
[----:B------:R-:W-:Y:S01]  /*25e0*/  UMOV UR23, 0x40000040 ;  /* 0x4000004000177882 */ /* 0x000fe20000000000 */
[----:B------:R-:W-:Y:S01]  /*25f0*/  UIADD3 UR28, UR18, 0x180, URZ ;  /* 0x00000180121c7890 */ /* 0x000fe2000fffe03f */
[----:B------:R-:W-:Y:S01]  /*2600*/  QGMMA.64x16x32.F32.E4M3.E4M3 R56, gdesc[UR20], R56, UP0 ;  /* 0x00200000143879f3 */ /* 0x000fe2000bf00838 */
        /* <DEDUP_REMOVED lines=16> */
[----:B------:R-:W-:-:S02]  /*2710*/  UIADD3 UR20, UR19, 0x2, URZ ;  /* 0x0000000213147890 */ /* 0x000fc4000fffe03f */
[----:B------:R-:W-:Y:S01]  /*2720*/  UIADD3 UR22, UR18, 0x2, URZ ;  /* 0x0000000212167890 */ /* 0x000fe2000fffe03f */
[----:B------:R-:W-:Y:S01]  /*2730*/  UMOV UR21, 0x40000040 ;  /* 0x4000004000157882 */ /* 0x000fe20000000000 */
[----:B------:R-:W-:Y:S01]  /*2740*/  UMOV UR23, 0x40000040 ;  /* 0x4000004000177882 */ /* 0x000fe20000000000 */
[----:B------:R-:W-:-:S04]  /*2750*/  UIADD3 UR5, UR5, 0x4, URZ ;  /* 0x0000000405057890 */ /* 0x000fc8000fffe03f */
[----:B------:R-:W-:Y:S02]  /*2760*/  UISETP.NE.AND UP0, UPT, UR5, UR16, UPT ;  /* 0x000000100500728c */ /* 0x000fe4000bf05270 */
        /* <DEDUP_REMOVED lines=31> */
[----:B------:R-:W-:-:S02]  /*2960*/  UMOV UR23, 0x40000040 ;  /* 0x4000004000177882 */ /* 0x000fc40000000000 */
[----:B------:R-:W-:Y:S01]  /*2970*/  QGMMA.64x16x32.F32.E4M3.E4M3 R32, gdesc[UR20], R32 ;  /* 0x00200000142079f3 */ /* 0x000fe20008700820 */
[----:B------:R-:W-:Y:S01]  /*2980*/  UMOV UR22, UR26 ;  /* 0x0000001a00167c82 */ /* 0x000fe20008000000 */
[----:B------:R-:W-:Y:S01]  /*2990*/  UMOV UR23, 0x40000040 ;  /* 0x4000004000177882 */ /* 0x000fe20000000000 */
[----:B------:R-:W-:Y:S01]  /*29a0*/  UIADD3 UR26, UR18, 0x106, URZ ;  /* 0x00000106121a7890 */ /* 0x000fe2000fffe03f */
[----:B------:R-:W-:Y:S01]  /*29b0*/  QGMMA.64x16x32.F32.E4M3.E4M3 R24, gdesc[UR20], R24 ;  /* 0x00200000141879f3 */ /* 0x000fe20008700818 */
[----:B------:R-:W-:Y:S02]  /*29c0*/  UIADD3 UR20, UR19, 0x6, URZ ;  /* 0x0000000613147890 */ /* 0x000fe4000fffe03f */
[----:B------:R-:W-:Y:S02]  /*29d0*/  UIADD3 UR22, UR18, 0x6, URZ ;  /* 0x0000000612167890 */ /* 0x000fe4000fffe03f */
[----:B------:R-:W-:Y:S01]  /*29e0*/  UIADD3 UR19, UR18, 0x86, URZ ;  /* 0x0000008612137890 */ /* 0x000fe2000fffe03f */
[----:B------:R-:W-:Y:S01]  /*29f0*/  UMOV UR21, 0x40000040 ;  /* 0x4000004000157882 */ /* 0x000fe20000000000 */
[----:B------:R-:W-:Y:S01]  /*2a00*/  UMOV UR23, 0x40000040 ;  /* 0x4000004000177882 */ /* 0x000fe20000000000 */
[----:B------:R-:W-:-:S04]  /*2a10*/  UIADD3 UR18, UR18, 0x206, URZ ;  /* 0x0000020612127890 */ /* 0x000fc8000fffe03f */
[----:B------:R-:W-:Y:S01]  /*2a20*/  QGMMA.64x16x32.F32.E4M3.E4M3 R56, gdesc[UR20], R56 ;  /* 0x00200000143879f3 */ /* 0x000fe20008700838 */
[----:B------:R-:W-:Y:S01]  /*2a30*/  UMOV UR22, UR19 ;  /* 0x0000001300167c82 */ /* 0x000fe20008000000 */
[----:B------:R-:W-:Y:S02]  /*2a40*/  UMOV UR23, 0x40000040 ;  /* 0x4000004000177882 */ /* 0x000fe40000000000 */
[----:B------:R-:W-:Y:S01]  /*2a50*/  QGMMA.64x16x32.F32.E4M3.E4M3 R48, gdesc[UR20], R48 ;  /* 0x00200000143079f3 */ /* 0x000fe20008700830 */
[----:B------:R-:W-:Y:S01]  /*2a60*/  UMOV UR22, UR26 ;  /* 0x0000001a00167c82 */ /* 0x000fe20008000000 */
[----:B------:R-:W-:Y:S02]  /*2a70*/  UMOV UR23, 0x40000040 ;  /* 0x4000004000177882 */ /* 0x000fe40000000000 */
[----:B------:R-:W-:Y:S01]  /*2a80*/  QGMMA.64x16x32.F32.E4M3.E4M3 R40, gdesc[UR20], R40 ;  /* 0x00200000142879f3 */ /* 0x000fe20008700828 */
[----:B------:R-:W-:Y:S01]  /*2a90*/  UMOV UR22, UR27 ;  /* 0x0000001b00167c82 */ /* 0x000fe20008000000 */
[----:B------:R-:W-:-:S02]  /*2aa0*/  UMOV UR23, 0x40000040 ;  /* 0x4000004000177882 */ /* 0x000fc40000000000 */
[----:B------:R-:W-:Y:S01]  /*2ab0*/  QGMMA.64x16x32.F32.E4M3.E4M3 R32, gdesc[UR20], R32 ;  /* 0x00200000142079f3 */ /* 0x000fe20008700820 */
[----:B------:R-:W-:Y:S01]  /*2ac0*/  UMOV UR22, UR18 ;  /* 0x0000001200167c82 */ /* 0x000fe20008000000 */
[----:B------:R-:W-:Y:S01]  /*2ad0*/  UMOV UR23, 0x40000040 ;  /* 0x4000004000177882 */ /* 0x000fe20000000000 */
[----:B------:R-:W-:Y:S01]  /*2ae0*/  USEL UR18, URZ, 0x1, UP0 ;  /* 0x000000013f127887 */ /* 0x000fe20008000000 */
[----:B------:R-:W-:Y:S05]  /*2af0*/  QGMMA.64x16x32.F32.E4M3.E4M3 R24, gdesc[UR20], R24, gsb0 ;  /* 0x00200000141879f3 */ /* 0x000fea0008000818 */
[----:B------:R-:W-:Y:S01]  /*2b00*/  ISETP.NE.AND P0, PT, RZ, UR18, PT ;  /* 0x00000012ff007c0c */ /* 0x000fe2000bf05270 */
[----:B------:R-:W-:-:S12]  /*2b10*/  WARPGROUP.DEPBAR.LE gsb0, 0x1 ;  /* 0x00008000000079c5 */ /* 0x000fd80000010100 */
[----:B------:R-:W-:Y:S05]  /*2b20*/  @!P0 BRA `(.L_x_28) ;  /* 0x0000000000a88947 */ /* 0x000fea0003800000 */
[----:B------:R-:W-:Y:S02]  /*2b30*/  WARPGROUP.DEPBAR.LE gsb0, 0x0 ;  /* 0x00008000000079c5 */ /* 0x000fe40000010000 */
[----:B------:R-:W-:-:S01]  /*2b40*/  FADD R99, R56, R99 ;  /* 0x0000006338637221 */ /* 0x000fc20000000000 */
[----:B------:R-:W-:Y:S01]  /*2b50*/  FADD R98, R57, R98 ;  /* 0x0000006239627221 */ /* 0x000fe20000000000 */
        /* <DEDUP_REMOVED lines=38> */
[----:B------:R-:W-:-:S06]  /*2dc0*/  UMOV UR5, URZ ;  /* 0x0000003f00057c82 */ /* 0x000fcc0008000000 */
.L_x_28:
[----:B------:R-:W-:Y:S05]  /*2dd0*/  @!P1 BRA `(.L_x_29) ;  /* 0x0000000000049947 */ /* 0x000fea0003800000 */
[----:B------:R-:W-:Y:S01]  /*2de0*/  BPT.TRAP 0x1 ;  /* 0x000000040000795c */ /* 0x000fe20000300000 */
.L_x_29:
[----:B------:R-:W-:Y:S01]  /*2df0*/  ULEA UR19, UR14, UR8, 0x3 ;  /* 0x000000080e137291 */ /* 0x000fe2000f8e183f */
[----:B------:R-:W-:-:S03]  /*2e00*/  ISETP.GT.U32.AND P0, PT, R7, 0x1, PT ;  /* 0x000000010700780c */ /* 0x000fc60003f04070 */
[----:B------:R-:W-:-:S04]  /*2e10*/  UIADD3 UR19, UR19, 0x60, URZ ;  /* 0x0000006013137890 */ /* 0x000fc8000fffe03f */
[----:B------:R-:W-:-:S09]  /*2e20*/  UPRMT UR19, URZ, 0x654, UR19 ;  /* 0x000006543f137896 */ /* 0x000fd20008000013 */
[----:B------:R-:W-:Y:S01]  /*2e30*/  SYNCS.ARRIVE.TRANS64.RED.A1T0 RZ, [UR19], RZ ;  /* 0x000000ffffff79a7 */ /* 0x000fe20008100413 */
[----:B------:R-:W-:Y:S05]  /*2e40*/  @P0 BRA `(.L_x_30) ;  /* 0x0000000000040947 */ /* 0x000fea0003800000 */
[----:B------:R-:W-:Y:S01]  /*2e50*/  BPT.TRAP 0x1 ;  /* 0x000000040000795c */ /* 0x000fe20000300000 */
.L_x_30:
[----:B------:R-:W-:Y:S01]  /*2e60*/  UIADD3 UR15, UR15, 0x1, URZ ;  /* 0x000000010f0f7890 */ /* 0x000fe2000fffe03f */
[C---:B------:R-:W-:Y:S01]  /*2e70*/  ISETP.GT.AND P0, PT, R14.reuse, 0x1, PT ;  /* 0x000000010e00780c */ /* 0x040fe20003f04270 */
[----:B------:R-:W-:Y:S01]  /*2e80*/  UIADD3 UR14, UR14, 0x1, URZ ;  /* 0x000000010e0e7890 */ /* 0x000fe2000fffe03f */
[----:B------:R-:W-:Y:S01]  /*2e90*/  VIADD R14, R14, 0xffffffff ;  /* 0xffffffff0e0e7836 */ /* 0x000fe20000000000 */
[----:B------:R-:W-:Y:S02]  /*2ea0*/  UISETP.NE.AND UP0, UPT, UR15, 0xc, UPT ;  /* 0x0000000c0f00788c */ /* 0x000fe4000bf05270 */
[----:B------:R-:W-:Y:S02]  /*2eb0*/  UISETP.NE.AND UP1, UPT, UR14, 0xc, UPT ;  /* 0x0000000c0e00788c */ /* 0x000fe4000bf25270 */
[----:B------:R-:W-:Y:S02]  /*2ec0*/  USEL UR19, URZ, 0x1, UP0 ;  /* 0x000000013f137887 */ /* 0x000fe40008000000 */
[----:B------:R-:W-:-:S02]  /*2ed0*/  USEL UR15, UR15, URZ, UP0 ;  /* 0x0000003f0f0f7287 */ /* 0x000fc40008000000 */
[----:B------:R-:W-:Y:S02]  /*2ee0*/  USEL UR14, UR14, URZ, UP1 ;  /* 0x0000003f0e0e7287 */ /* 0x000fe40008800000 */
[----:B------:R-:W-:Y:S01]  /*2ef0*/  LOP3.LUT R17, R17, UR19, RZ, 0x3c, !PT ;  /* 0x0000001311117c12 */ /* 0x000fe2000f8e3cff */
[----:B------:R-:W-:Y:S01]  /*2f00*/  UMOV UR19, 0x1 ;  /* 0x0000000100137882 */ /* 0x000fe20000000000 */
[----:B------:R-:W-:Y:S08]  /*2f10*/  @P0 BRA `(.L_x_31) ;  /* 0xfffffff400380947 */ /* 0x000ff0000383ffff */
.L_x_23:
[----:B------:R-:W-:Y:S01]  /*2f20*/  UISETP.NE.AND UP0, UPT, UR5, URZ, UPT ;  /* 0x0000003f0500728c */ /* 0x000fe2000bf05270 */
[----:B01----:R-:W0:Y:S01]  /*2f30*/  LDC R14, c[0x0][0x28c] ;  /* 0x0000a300ff0e7b82 */ /* 0x003e220000000800 */
[----:B------:R-:W-:Y:S02]  /*2f40*/  IMAD.U32 R15, RZ, RZ, UR12 ;  /* 0x0000000cff0f7e24 */ /* 0x000fe4000f8e00ff */
[----:B------:R-:W-:-:S06]  /*2f50*/  USEL UR5, URZ, 0x1, !UP0 ;  /* 0x000000013f057887 */ /* 0x000fcc000c000000 */
[----:B------:R-:W-:-:S13]  /*2f60*/  ISETP.NE.AND P0, PT, RZ, UR5, PT ;  /* 0x00000005ff007c0c */ /* 0x000fda000bf05270 */
[----:B------:R-:W-:Y:S05]  /*2f70*/  @!P0 BRA `(.L_x_32) ;  /* 0x0000000000a48947 */ /* 0x000fea0003800000 */
[----:B------:R-:W-:Y:S02]  /*2f80*/  WARPGROUP.DEPBAR.LE gsb0, 0x0 ;  /* 0x00008000000079c5 */ /* 0x000fe40000010000 */
[----:B------:R-:W-:Y:S01]  /*2f90*/  FADD R99, R56, R99 ;  /* 0x0000006338637221 */ /* 0x000fe20000000000 */
        /* <DEDUP_REMOVED lines=38> */
[----:B------:R-:W-:-:S07]  /*3200*/  FADD R20, R20, R31 ;  /* 0x0000001f14147221 */ /* 0x000fce0000000000 */
.L_x_32:
[----:B0-----:R-:W-:Y:S01]  /*3210*/  ISETP.GE.AND P0, PT, R14, 0x1, PT ;  /* 0x000000010e00780c */ /* 0x001fe20003f06270 */
[----:B------:R0:W-:Y:S01]  /*3220*/  SYNCS.ARRIVE.TRANS64.A1T0 RZ, [R15+UR9], RZ ;  /* 0x000000ff0fff79a7 */ /* 0x0001e20008100009 */
[----:B------:R-:W-:-:S11]  /*3230*/  WARPGROUP.DEPBAR.LE gsb0, 0x0 ;  /* 0x00008000000079c5 */ /* 0x000fd60000010000 */
[----:B------:R-:W-:Y:S05]  /*3240*/  @!P0 BRA `(.L_x_33) ;  /* 0x0000000000388947 */ /* 0x000fea0003800000 */
[----:B------:R-:W-:-:S13]  /*3250*/  ISETP.NE.AND P0, PT, R100, 0x3, PT ;  /* 0x000000036400780c */ /* 0x000fda0003f05270 */
[----:B------:R-:W-:Y:S05]  /*3260*/  @!P0 BRA `(.L_x_34) ;  /* 0x0000000000048947 */ /* 0x000fea0003800000 */
[----:B------:R-:W-:Y:S01]  /*3270*/  BPT.TRAP 0x1 ;  /* 0x000000040000795c */ /* 0x000fe20000300000 */
.L_x_34:
[----:B------:R-:W-:Y:S01]  /*3280*/  UIADD3 UR5, UR10, UR17, URZ ;  /* 0x000000110a057290 */ /* 0x000fe2000fffe03f */
[----:B------:R-:W-:-:S03]  /*3290*/  ISETP.GT.U32.AND P0, PT, R7, 0x1, PT ;  /* 0x000000010700780c */ /* 0x000fc60003f04070 */
[----:B------:R-:W-:-:S04]  /*32a0*/  UIMAD.WIDE.U32 UR14, UR5, -0x55555555, URZ ;  /* 0xaaaaaaab050e78a5 */ /* 0x000fc8000f8e003f */
[----:B------:R-:W-:-:S04]  /*32b0*/  USHF.R.U32.HI UR14, URZ, 0x3, UR15 ;  /* 0x000000033f0e7899 */ /* 0x000fc8000801160f */
[----:B------:R-:W-:-:S04]  /*32c0*/  UIMAD UR5, UR14, -0xc, UR5 ;  /* 0xfffffff40e0578a4 */ /* 0x000fc8000f8e0205 */
[----:B------:R-:W-:-:S04]  /*32d0*/  ULEA UR5, UR5, UR8, 0x3 ;  /* 0x0000000805057291 */ /* 0x000fc8000f8e183f */
[----:B------:R-:W-:-:S04]  /*32e0*/  UIADD3 UR5, UR5, 0x60, URZ ;  /* 0x0000006005057890 */ /* 0x000fc8000fffe03f */
[----:B------:R-:W-:-:S09]  /*32f0*/  UPRMT UR5, URZ, 0x654, UR5 ;  /* 0x000006543f057896 */ /* 0x000fd20008000005 */
[----:B------:R-:W-:Y:S01]  /*3300*/  SYNCS.ARRIVE.TRANS64.RED.A1T0 RZ, [UR5], RZ ;  /* 0x000000ffffff79a7 */ /* 0x000fe20008100405 */
[----:B------:R-:W-:Y:S05]  /*3310*/  @P0 BRA `(.L_x_33) ;  /* 0x0000000000040947 */ /* 0x000fea0003800000 */
[----:B------:R-:W-:Y:S01]  /*3320*/  BPT.TRAP 0x1 ;  /* 0x000000040000795c */ /* 0x000fe20000300000 */
.L_x_33:
[----:B------:R-:W-:Y:S01]  /*3330*/  SHF.L.U32 R14, R101, 0x1f, RZ ;  /* 0x0000001f650e7819 */ /* 0x000fe200000006ff */
[----:B------:R-:W-:Y:S01]  /*3340*/  UIADD3 UR17, UR7, UR17, URZ ;  /* 0x0000001107117290 */ /* 0x000fe2000fffe03f */
[----:B------:R-:W1:Y:S01]  /*3350*/  LDC R17, c[0x0][0x288] ;  /* 0x0000a200ff117b82 */ /* 0x000e620000000800 */
[----:B------:R-:W-:Y:S01]  /*3360*/  UISETP.GE.U32.AND UP1, UPT, UR7, 0xc, UPT ;  /* 0x0000000c0700788c */ /* 0x000fe2000bf26070 */
[----:B------:R-:W-:Y:S01]  /*3370*/  IMAD.SHL.U32 R24, R18, 0x2, RZ ;  /* 0x0000000212187824 */ /* 0x000fe200078e00ff */
[----:B------:R-:W-:Y:S02]  /*3380*/  UISETP.GT.U32.AND UP0, UPT, UR17, 0xb, UPT ;  /* 0x0000000b1100788c */ /* 0x000fe4000bf04070 */
[----:B------:R-:W-:Y:S02]  /*3390*/  UIMAD.WIDE.U32 UR14, UR17, -0x55555555, URZ ;  /* 0xaaaaaaab110e78a5 */ /* 0x000fe4000f8e003f */
[----:B------:R-:W-:Y:S01]  /*33a0*/  UISETP.LT.U32.AND UP0, UPT, UR7, 0xc, UP0 ;  /* 0x0000000c0700788c */ /* 0x000fe20008701070 */
[----:B------:R-:W2:Y:S01]  /*33b0*/  SYNCS.PHASECHK.TRANS64.TRYWAIT P0, [UR11+0x8], R14 ;  /* 0x0000080eff0075a7 */ /* 0x000ea2000800014b */
[----:B------:R-:W-:Y:S01]  /*33c0*/  USHF.R.U32.HI UR14, URZ, 0x3, UR15 ;  /* 0x000000033f0e7899 */ /* 0x000fe2000801160f */
[----:B------:R-:W-:Y:S01]  /*33d0*/  SHF.R.S32.HI R25, RZ, 0x1f, R24 ;  /* 0x0000001fff197819 */ /* 0x000fe20000011418 */
[----:B------:R-:W-:-:S02]  /*33e0*/  USEL UR5, URZ, 0x1, !UP0 ;  /* 0x000000013f057887 */ /* 0x000fc4000c000000 */
[----:B------:R-:W-:Y:S02]  /*33f0*/  UIMAD UR17, UR14, -0xc, UR17 ;  /* 0xfffffff40e1178a4 */ /* 0x000fe4000f8e0211 */
[----:B------:R-:W-:-:S04]  /*3400*/  ULOP3.LUT UR4, UR4, UR5, URZ, 0x3c, !UPT ;  /* 0x0000000504047292 */ /* 0x000fc8000f8e3c3f */
[----:B------:R-:W-:Y:S01]  /*3410*/  @UP1 ULOP3.LUT UR4, UR4, 0x1, UR14, 0x78, !UPT ;  /* 0x0000000104041892 */ /* 0x000fe2000f8e780e */
[----:B-12---:R-:W-:Y:S11]  /*3420*/  @!P0 BRA `(.L_x_35) ;  /* 0x0000004c00088947 */ /* 0x006ff60003800000 */
.L_x_153:
[----:B------:R-:W-:Y:S01]  /*3430*/  IMAD.SHL.U32 R26, R6, 0x40, RZ ;  /* 0x00000040061a7824 */ /* 0x000fe200078e00ff */
[----:B------:R-:W-:Y:S01]  /*3440*/  ULDC UR5, c[0x0][0x284] ;  /* 0x0000a10000057ab9 */ /* 0x000fe20000000800 */
[----:B------:R-:W-:Y:S01]  /*3450*/  IMAD R27, R5, 0x50, RZ ;  /* 0x00000050051b7824 */ /* 0x000fe200078e02ff */
[----:B------:R-:W-:Y:S01]  /*3460*/  SHF.R.S32.HI R33, RZ, 0x1f, R4 ;  /* 0x0000001fff217819 */ /* 0x000fe20000011404 */
[----:B------:R-:W-:Y:S01]  /*3470*/  ULDC.64 UR14, c[0x0][0x5d0] ;  /* 0x00017400000e7ab9 */ /* 0x000fe20000000a00 */
[----:B------:R-:W-:Y:S01]  /*3480*/  ISETP.GE.AND P0, PT, R26, UR5, PT ;  /* 0x000000051a007c0c */ /* 0x000fe2000bf06270 */
[----:B0-----:R-:W-:Y:S01]  /*3490*/  IMAD.WIDE.U32 R14, R4, UR14, R24 ;  /* 0x0000000e040e7c25 */ /* 0x001fe2000f8e0018 */
[----:B------:R-:W-:Y:S02]  /*34a0*/  SHF.R.S32.HI R32, RZ, 0x1f, R27 ;  /* 0x0000001fff207819 */ /* 0x000fe4000001141b */
[----:B------:R-:W-:Y:S01]  /*34b0*/  ISETP.GE.OR P0, PT, R27, R17, P0 ;  /* 0x000000111b00720c */ /* 0x000fe20000706670 */
[----:B------:R-:W-:Y:S01]  /*34c0*/  IMAD R5, R33, UR14, RZ ;  /* 0x0000000e21057c24 */ /* 0x000fe2000f8e02ff */
[----:B------:R-:W-:-:S03]  /*34d0*/  IADD3 R14, P1, R27, R14, RZ ;  /* 0x0000000e1b0e7210 */ /* 0x000fc60007f3e0ff */
[----:B------:R-:W-:-:S05]  /*34e0*/  IMAD R5, R4, UR15, R5 ;  /* 0x0000000f04057c24 */ /* 0x000fca000f8e0205 */
[----:B------:R-:W-:-:S03]  /*34f0*/  IADD3.X R15, R32, R15, R5, P1, !PT ;  /* 0x0000000f200f7210 */ /* 0x000fc60000ffe405 */
[----:B------:R-:W-:Y:S05]  /*3500*/  @P0 BRA `(.L_x_36) ;  /* 0x0000002c00e80947 */ /* 0x000fea0003800000 */
[----:B------:R-:W0:Y:S01]  /*3510*/  LDC.64 R30, c[0x0][0x5c8] ;  /* 0x00017200ff1e7b82 */ /* 0x000e220000000a00 */
[----:B------:R-:W-:Y:S01]  /*3520*/  IMAD.WIDE R28, R6, 0x40, R10 ;  /* 0x00000040061c7825 */ /* 0x000fe200078e020a */
[----:B------:R-:W-:Y:S01]  /*3530*/  ULDC.64 UR14, c[0x0][0x5c0] ;  /* 0x00017000000e7ab9 */ /* 0x000fe20000000a00 */
[----:B------:R-:W-:Y:S02]  /*3540*/  BSSY B0, `(.L_x_36) ;  /* 0x00002f6000007945 */ /* 0x000fe40003800000 */
[-C--:B0-----:R-:W-:Y:S02]  /*3550*/  IMAD R5, R29, R30.reuse, RZ ;  /* 0x0000001e1d057224 */ /* 0x081fe400078e02ff */
[----:B------:R-:W-:-:S04]  /*3560*/  IMAD.WIDE.U32 R14, R28, R30, R14 ;  /* 0x0000001e1c0e7225 */ /* 0x000fc800078e000e */
[----:B------:R-:W-:Y:S01]  /*3570*/  IMAD R5, R28, R31, R5 ;  /* 0x0000001f1c057224 */ /* 0x000fe200078e0205 */
[----:B------:R-:W-:Y:S02]  /*3580*/  LEA R16, P0, R30, R14, 0x3 ;  /* 0x0000000e1e107211 */ /* 0x000fe400078018ff */
[----:B------:R-:W-:Y:S01]  /*3590*/  IADD3 R14, P1, R14, UR14, RZ ;  /* 0x0000000e0e0e7c10 */ /* 0x000fe2000ff3e0ff */
[----:B------:R-:W-:Y:S01]  /*35a0*/  IMAD.IADD R15, R15, 0x1, R5 ;  /* 0x000000010f0f7824 */ /* 0x000fe200078e0205 */
[----:B------:R-:W-:Y:S01]  /*35b0*/  IADD3 R16, P2, R16, UR14, RZ ;  /* 0x0000000e10107c10 */ /* 0x000fe2000ff5e0ff */
[----:B------:R-:W-:-:S03]  /*35c0*/  IMAD R5, R18, -0x2, R17 ;  /* 0xfffffffe12057824 */ /* 0x000fc600078e0211 */
[----:B------:R-:W-:Y:S02]  /*35d0*/  LEA.HI.X R6, R30, R15, R31, 0x3, P0 ;  /* 0x0000000f1e067211 */ /* 0x000fe400000f1c1f */
[----:B-----5:R-:W-:Y:S02]  /*35e0*/  FSETP.NEU.AND P0, PT, R13, RZ, PT ;  /* 0x000000ff0d00720b */ /* 0x020fe40003f0d000 */
[----:B------:R-:W-:Y:S02]  /*35f0*/  IADD3.X R15, R15, UR15, RZ, P1, !PT ;  /* 0x0000000f0f0f7c10 */ /* 0x000fe40008ffe4ff */
[----:B------:R-:W-:Y:S01]  /*3600*/  IADD3.X R17, R6, UR15, RZ, P2, !PT ;  /* 0x0000000f06117c10 */ /* 0x000fe200097fe4ff */
[----:B------:R-:W-:Y:S02]  /*3610*/  IMAD.IADD R6, R19, 0x1, -R26 ;  /* 0x0000000113067824 */ /* 0x000fe400078e0a1a */
[----:B------:R-:W-:-:S06]  /*3620*/  IMAD.IADD R26, R5, 0x1, -R27 ;  /* 0x00000001051a7824 */ /* 0x000fcc00078e0a1b */
[----:B------:R-:W-:Y:S05]  /*3630*/  @!P0 BRA `(.L_x_37) ;  /* 0x0000002000c88947 */ /* 0x000fea0003800000 */
[----:B------:R-:W-:Y:S01]  /*3640*/  ULDC.64 UR14, c[0x0][0x5b8] ;  /* 0x00016e00000e7ab9 */ /* 0x000fe20000000a00 */
[----:B------:R-:W-:Y:S01]  /*3650*/  ULDC.64 UR18, c[0x0][0x5a8] ;  /* 0x00016a0000127ab9 */ /* 0x000fe20000000a00 */
[----:B------:R-:W-:Y:S01]  /*3660*/  IMAD.WIDE.U32 R24, R4, UR14, R24 ;  /* 0x0000000e04187c25 */ /* 0x000fe2000f8e0018 */
[----:B------:R-:W-:Y:S03]  /*3670*/  BSSY B1, `(.L_x_38) ;  /* 0x0000010000017945 */ /* 0x000fe60003800000 */
[----:B------:R-:W-:Y:S01]  /*3680*/  IMAD R5, R33, UR14, RZ ;  /* 0x0000000e21057c24 */ /* 0x000fe2000f8e02ff */
[----:B------:R-:W-:-:S03]  /*3690*/  IADD3 R24, P0, R27, R24, RZ ;  /* 0x000000181b187210 */ /* 0x000fc60007f1e0ff */
[----:B------:R-:W-:Y:S01]  /*36a0*/  IMAD R5, R4, UR15, R5 ;  /* 0x0000000f04057c24 */ /* 0x000fe2000f8e0205 */
[----:B------:R-:W-:Y:S02]  /*36b0*/  ULDC.64 UR14, c[0x0][0x5b0] ;  /* 0x00016c00000e7ab9 */ /* 0x000fe40000000a00 */
[----:B------:R-:W-:Y:S02]  /*36c0*/  IMAD R27, R29, UR14, RZ ;  /* 0x0000000e1d1b7c24 */ /* 0x000fe4000f8e02ff */
[----:B------:R-:W-:Y:S02]  /*36d0*/  IADD3.X R25, R32, R25, R5, P0, !PT ;  /* 0x0000001920197210 */ /* 0x000fe400007fe405 */
[----:B------:R-:W-:Y:S01]  /*36e0*/  ISETP.GE.AND P0, PT, R26, 0x1, PT ;  /* 0x000000011a00780c */ /* 0x000fe20003f06270 */
[C---:B------:R-:W-:Y:S02]  /*36f0*/  IMAD R27, R28.reuse, UR15, R27 ;  /* 0x0000000f1c1b7c24 */ /* 0x040fe4000f8e021b */
[----:B------:R-:W-:Y:S01]  /*3700*/  IMAD.WIDE.U32 R4, R28, UR14, R24 ;  /* 0x0000000e1c047c25 */ /* 0x000fe2000f8e0018 */
[----:B------:R-:W-:-:S02]  /*3710*/  ISETP.LT.OR P4, PT, R6, 0x1, !P0 ;  /* 0x000000010600780c */ /* 0x000fc40004781670 */
[----:B------:R-:W-:-:S04]  /*3720*/  IADD3 R4, P1, R4, UR18, RZ ;  /* 0x0000001204047c10 */ /* 0x000fc8000ff3e0ff */
[--C-:B------:R-:W-:Y:S02]  /*3730*/  IADD3.X R5, R5, UR19, R27.reuse, P1, !PT ;  /* 0x0000001305057c10 */ /* 0x100fe40008ffe41b */
[----:B------:R-:W-:-:S05]  /*3740*/  PRMT R27, RZ, 0x7610, R27 ;  /* 0x00007610ff1b7816 */ /* 0x000fca000000001b */
[----:B------:R-:W-:Y:S05]  /*3750*/  @P4 BRA `(.L_x_39) ;  /* 0x0000000000044947 */ /* 0x000fea0003800000 */
[----:B------:R0:W5:Y:S02]  /*3760*/  LDG.E.U8 R27, desc[UR24][R4.64] ;  /* 0x00000018041b7981 */ /* 0x000164000c1e1100 */
.L_x_39:
[----:B------:R-:W-:Y:S05]  /*3770*/  BSYNC B1 ;  /* 0x0000000000017941 */ /* 0x000fea0003800000 */
.L_x_38:
[----:B-----5:R-:W-:Y:S01]  /*3780*/  LOP3.LUT R27, R27, 0xff, RZ, 0xc0, !PT ;  /* 0x000000ff1b1b7812 */ /* 0x020fe200078ec0ff */
[----:B------:R-:W-:Y:S01]  /*3790*/  BSSY B1, `(.L_x_40) ;  /* 0x000000c000017945 */ /* 0x000fe20003800000 */
[----:B------:R-:W-:Y:S02]  /*37a0*/  ISETP.GE.AND P1, PT, R26, 0x2, PT ;  /* 0x000000021a00780c */ /* 0x000fe40003f26270 */
[----:B------:R-:W-:Y:S02]  /*37b0*/  F2FP.F16.E4M3.UNPACK_B R27, R27 ;  /* 0x0000001bff1b723e */ /* 0x000fe400020006ff */
[----:B------:R-:W-:-:S03]  /*37c0*/  ISETP.LT.OR P2, PT, R6, 0x1, !P1 ;  /* 0x000000010600780c */ /* 0x000fc60004f41670 */
[----:B------:R-:W-:Y:S01]  /*37d0*/  HADD2.F32 R30, -RZ, R27.H0_H0 ;  /* 0x2000001bff1e7230 */ /* 0x000fe20000004100 */
[----:B------:R-:W-:-:S04]  /*37e0*/  PRMT R27, RZ, 0x7610, R27 ;  /* 0x00007610ff1b7816 */ /* 0x000fc8000000001b */
[----:B------:R-:W-:-:S04]  /*37f0*/  FMUL R30, R30, R13 ;  /* 0x0000000d1e1e7220 */ /* 0x000fc80000400000 */
[----:B------:R-:W-:-:S05]  /*3800*/  FFMA R30, R99, R12, R30 ;  /* 0x0000000c631e7223 */ /* 0x000fca000000001e */
[----:B------:R-:W-:-:S05]  /*3810*/  F2FP.SATFINITE.E4M3.F32.PACK_AB_MERGE_C R31, RZ, R30, RZ ;  /* 0x0000001eff1f723e */ /* 0x000fca00048070ff */
[----:B------:R1:W-:Y:S01]  /*3820*/  @!P4 STG.E.U8 desc[UR24][R14.64], R31 ;  /* 0x0000001f0e00c986 */ /* 0x0003e2000c101118 */
[----:B------:R-:W-:Y:S05]  /*3830*/  @P2 BRA `(.L_x_41) ;  /* 0x0000000000042947 */ /* 0x000fea0003800000 */
[----:B------:R2:W5:Y:S02]  /*3840*/  LDG.E.U8 R27, desc[UR24][R4.64+0x1] ;  /* 0x00000118041b7981 */ /* 0x000564000c1e1100 */
.L_x_41:
[----:B------:R-:W-:Y:S05]  /*3850*/  BSYNC B1 ;  /* 0x0000000000017941 */ /* 0x000fea0003800000 */
.L_x_40:
[----:B-----5:R-:W-:Y:S01]  /*3860*/  LOP3.LUT R27, R27, 0xff, RZ, 0xc0, !PT ;  /* 0x000000ff1b1b7812 */ /* 0x020fe200078ec0ff */
[----:B------:R-:W-:Y:S01]  /*3870*/  BSSY B1, `(.L_x_42) ;  /* 0x0000012000017945 */ /* 0x000fe20003800000 */
[----:B-1----:R-:W-:Y:S02]  /*3880*/  IADD3 R31, P4, R28, 0x8, RZ ;  /* 0x000000081c1f7810 */ /* 0x002fe40007f9e0ff */
[----:B------:R-:W-:Y:S02]  /*3890*/  F2FP.F16.E4M3.UNPACK_B R27, R27 ;  /* 0x0000001bff1b723e */ /* 0x000fe400020006ff */
[----:B------:R-:W-:Y:S01]  /*38a0*/  ISETP.LT.OR P0, PT, R6, 0x9, !P0 ;  /* 0x000000090600780c */ /* 0x000fe20004701670 */
[----:B------:R-:W-:Y:S02]  /*38b0*/  IMAD.X R29, RZ, RZ, R29, P4 ;  /* 0x000000ffff1d7224 */ /* 0x000fe400020e061d */
[----:B------:R-:W-:Y:S02]  /*38c0*/  HADD2.F32 R28, -RZ, R27.H0_H0 ;  /* 0x2000001bff1c7230 */ /* 0x000fe40000004100 */
[----:B------:R-:W-:-:S04]  /*38d0*/  IMAD.WIDE.U32 R24, R31, UR14, R24 ;  /* 0x0000000e1f187c25 */ /* 0x000fc8000f8e0018 */
[----:B------:R-:W-:Y:S01]  /*38e0*/  FMUL R27, R28, R13 ;  /* 0x0000000d1c1b7220 */ /* 0x000fe20000400000 */
[----:B------:R-:W-:Y:S01]  /*38f0*/  IMAD R28, R29, UR14, RZ ;  /* 0x0000000e1d1c7c24 */ /* 0x000fe2000f8e02ff */
[----:B------:R-:W-:Y:S02]  /*3900*/  IADD3 R24, P4, R24, UR18, RZ ;  /* 0x0000001218187c10 */ /* 0x000fe4000ff9e0ff */
[----:B------:R-:W-:Y:S01]  /*3910*/  FFMA R27, R98, R12, R27 ;  /* 0x0000000c621b7223 */ /* 0x000fe2000000001b */
[----:B------:R-:W-:-:S04]  /*3920*/  IMAD R31, R31, UR15, R28 ;  /* 0x0000000f1f1f7c24 */ /* 0x000fc8000f8e021c */
[----:B------:R-:W-:Y:S02]  /*3930*/  F2FP.SATFINITE.E4M3.F32.PACK_AB_MERGE_C R29, RZ, R27, RZ ;  /* 0x0000001bff1d723e */ /* 0x000fe400048070ff */
[----:B------:R-:W-:Y:S02]  /*3940*/  IADD3.X R25, R25, UR19, R31, P4, !PT ;  /* 0x0000001319197c10 */ /* 0x000fe4000a7fe41f */
[----:B------:R-:W-:Y:S01]  /*3950*/  PRMT R27, RZ, 0x7610, R27 ;  /* 0x00007610ff1b7816 */ /* 0x000fe2000000001b */
[----:B------:R1:W-:Y:S01]  /*3960*/  @!P2 STG.E.U8 desc[UR24][R14.64+0x1], R29 ;  /* 0x0000011d0e00a986 */ /* 0x0003e2000c101118 */
[----:B------:R-:W-:Y:S05]  /*3970*/  @P0 BRA `(.L_x_43) ;  /* 0x0000000000040947 */ /* 0x000fea0003800000 */
[----:B------:R3:W5:Y:S02]  /*3980*/  LDG.E.U8 R27, desc[UR24][R24.64] ;  /* 0x00000018181b7981 */ /* 0x000764000c1e1100 */
.L_x_43:
[----:B------:R-:W-:Y:S05]  /*3990*/  BSYNC B1 ;  /* 0x0000000000017941 */ /* 0x000fea0003800000 */
.L_x_42:
[----:B-----5:R-:W-:Y:S01]  /*39a0*/  LOP3.LUT R27, R27, 0xff, RZ, 0xc0, !PT ;  /* 0x000000ff1b1b7812 */ /* 0x020fe200078ec0ff */
[----:B------:R-:W-:Y:S01]  /*39b0*/  BSSY B1, `(.L_x_44) ;  /* 0x000000b000017945 */ /* 0x000fe20003800000 */
[----:B------:R-:W-:Y:S02]  /*39c0*/  ISETP.LT.OR P1, PT, R6, 0x9, !P1 ;  /* 0x000000090600780c */ /* 0x000fe40004f21670 */
[----:B------:R-:W-:-:S05]  /*39d0*/  F2FP.F16.E4M3.UNPACK_B R27, R27 ;  /* 0x0000001bff1b723e */ /* 0x000fca00020006ff */
[----:B------:R-:W-:Y:S01]  /*39e0*/  HADD2.F32 R28, -RZ, R27.H0_H0 ;  /* 0x2000001bff1c7230 */ /* 0x000fe20000004100 */
[----:B------:R-:W-:-:S04]  /*39f0*/  PRMT R27, RZ, 0x7610, R27 ;  /* 0x00007610ff1b7816 */ /* 0x000fc8000000001b */
[----:B------:R-:W-:-:S04]  /*3a00*/  FMUL R28, R28, R13 ;  /* 0x0000000d1c1c7220 */ /* 0x000fc80000400000 */
[----:B------:R-:W-:-:S05]  /*3a10*/  FFMA R28, R97, R12, R28 ;  /* 0x0000000c611c7223 */ /* 0x000fca000000001c */
[----:B-1----:R-:W-:-:S05]  /*3a20*/  F2FP.SATFINITE.E4M3.F32.PACK_AB_MERGE_C R29, RZ, R28, RZ ;  /* 0x0000001cff1d723e */ /* 0x002fca00048070ff */
[----:B------:R1:W-:Y:S01]  /*3a30*/  @!P0 STG.E.U8 desc[UR24][R16.64], R29 ;  /* 0x0000001d10008986 */ /* 0x0003e2000c101118 */
[----:B------:R-:W-:Y:S05]  /*3a40*/  @P1 BRA `(.L_x_45) ;  /* 0x0000000000041947 */ /* 0x000fea0003800000 */
[----:B------:R4:W5:Y:S02]  /*3a50*/  LDG.E.U8 R27, desc[UR24][R24.64+0x1] ;  /* 0x00000118181b7981 */ /* 0x000964000c1e1100 */
.L_x_45:
[----:B------:R-:W-:Y:S05]  /*3a60*/  BSYNC B1 ;  /* 0x0000000000017941 */ /* 0x000fea0003800000 */
.L_x_44:
[----:B-----5:R-:W-:Y:S01]  /*3a70*/  LOP3.LUT R27, R27, 0xff, RZ, 0xc0, !PT ;  /* 0x000000ff1b1b7812 */ /* 0x020fe200078ec0ff */
[----:B------:R-:W-:Y:S01]  /*3a80*/  BSSY B1, `(.L_x_46) ;  /* 0x000000c000017945 */ /* 0x000fe20003800000 */
[----:B------:R-:W-:Y:S02]  /*3a90*/  ISETP.GE.AND P0, PT, R26, 0x9, PT ;  /* 0x000000091a00780c */ /* 0x000fe40003f06270 */
[----:B------:R-:W-:Y:S02]  /*3aa0*/  F2FP.F16.E4M3.UNPACK_B R27, R27 ;  /* 0x0000001bff1b723e */ /* 0x000fe400020006ff */
[----:B------:R-:W-:-:S03]  /*3ab0*/  ISETP.LT.OR P2, PT, R6, 0x1, !P0 ;  /* 0x000000010600780c */ /* 0x000fc60004741670 */
[----:B------:R-:W-:-:S05]  /*3ac0*/  HADD2.F32 R28, -RZ, R27.H0_H0 ;  /* 0x2000001bff1c7230 */ /* 0x000fca0000004100 */
[----:B------:R-:W-:-:S04]  /*3ad0*/  FMUL R27, R28, R13 ;  /* 0x0000000d1c1b7220 */ /* 0x000fc80000400000 */
[----:B------:R-:W-:-:S05]  /*3ae0*/  FFMA R27, R96, R12, R27 ;  /* 0x0000000c601b7223 */ /* 0x000fca000000001b */
[----:B-1----:R-:W-:Y:S02]  /*3af0*/  F2FP.SATFINITE.E4M3.F32.PACK_AB_MERGE_C R29, RZ, R27, RZ ;  /* 0x0000001bff1d723e */ /* 0x002fe400048070ff */
[----:B------:R-:W-:-:S03]  /*3b00*/  PRMT R27, RZ, 0x7610, R27 ;  /* 0x00007610ff1b7816 */ /* 0x000fc6000000001b */
[----:B------:R1:W-:Y:S01]  /*3b10*/  @!P1 STG.E.U8 desc[UR24][R16.64+0x1], R29 ;  /* 0x0000011d10009986 */ /* 0x0003e2000c101118 */
[----:B------:R-:W-:Y:S05]  /*3b20*/  @P2 BRA `(.L_x_47) ;  /* 0x0000000000042947 */ /* 0x000fea0003800000 */
[----:B------:R0:W5:Y:S02]  /*3b30*/  LDG.E.U8 R27, desc[UR24][R4.64+0x8] ;  /* 0x00000818041b7981 */ /* 0x000164000c1e1100 */
.L_x_47:
[----:B------:R-:W-:Y:S05]  /*3b40*/  BSYNC B1 ;  /* 0x0000000000017941 */ /* 0x000fea0003800000 */
.L_x_46:
        /* <DEDUP_REMOVED lines=13> */
.L_x_49:
[----:B------:R-:W-:Y:S05]  /*3c20*/  BSYNC B1 ;  /* 0x0000000000017941 */ /* 0x000fea0003800000 */
.L_x_48:
[----:B-----5:R-:W-:Y:S01]  /*3c30*/  LOP3.LUT R27, R27, 0xff, RZ, 0xc0, !PT ;  /* 0x000000ff1b1b7812 */ /* 0x020fe200078ec0ff */
[----:B------:R-:W-:Y:S01]  /*3c40*/  BSSY B1, `(.L_x_50) ;  /* 0x000000b000017945 */ /* 0x000fe20003800000 */
[----:B------:R-:W-:Y:S02]  /*3c50*/  ISETP.LT.OR P0, PT, R6, 0x9, !P0 ;  /* 0x000000090600780c */ /* 0x000fe40004701670 */
[----:B------:R-:W-:-:S05]  /*3c60*/  F2FP.F16.E4M3.UNPACK_B R27, R27 ;  /* 0x0000001bff1b723e */ /* 0x000fca00020006ff */
        /* <DEDUP_REMOVED lines=8> */
.L_x_51:
[----:B------:R-:W-:Y:S05]  /*3cf0*/  BSYNC B1 ;  /* 0x0000000000017941 */ /* 0x000fea0003800000 */
.L_x_50:
        /* <DEDUP_REMOVED lines=12> */
.L_x_53:
[----:B------:R-:W-:Y:S05]  /*3dc0*/  BSYNC B1 ;  /* 0x0000000000017941 */ /* 0x000fea0003800000 */
.L_x_52:
        /* <DEDUP_REMOVED lines=13> */
.L_x_55:
[----:B------:R-:W-:Y:S05]  /*3ea0*/  BSYNC B1 ;  /* 0x0000000000017941 */ /* 0x000fea0003800000 */
.L_x_54:
        /* <DEDUP_REMOVED lines=13> */
.L_x_57:
[----:B------:R-:W-:Y:S05]  /*3f80*/  BSYNC B1 ;  /* 0x0000000000017941 */ /* 0x000fea0003800000 */
.L_x_56:
        /* <DEDUP_REMOVED lines=12> */
.L_x_59:
[----:B------:R-:W-:Y:S05]  /*4050*/  BSYNC B1 ;  /* 0x0000000000017941 */ /* 0x000fea0003800000 */
.L_x_58:
        /* <DEDUP_REMOVED lines=12> */
.L_x_61:
[----:B------:R-:W-:Y:S05]  /*4120*/  BSYNC B1 ;  /* 0x0000000000017941 */ /* 0x000fea0003800000 */
.L_x_60:
        /* <DEDUP_REMOVED lines=13> */
.L_x_63:
[----:B------:R-:W-:Y:S05]  /*4200*/  BSYNC B1 ;  /* 0x0000000000017941 */ /* 0x000fea0003800000 */
.L_x_62:
        /* <DEDUP_REMOVED lines=13> */
.L_x_65:
[----:B------:R-:W-:Y:S05]  /*42e0*/  BSYNC B1 ;  /* 0x0000000000017941 */ /* 0x000fea0003800000 */
.L_x_64:
        /* <DEDUP_REMOVED lines=12> */
.L_x_67:
[----:B------:R-:W-:Y:S05]  /*43b0*/  BSYNC B1 ;  /* 0x0000000000017941 */ /* 0x000fea0003800000 */
.L_x_66:
        /* <DEDUP_REMOVED lines=12> */
.L_x_69:
[----:B------:R-:W-:Y:S05]  /*4480*/  BSYNC B1 ;  /* 0x0000000000017941 */ /* 0x000fea0003800000 */
.L_x_68:
        /* <DEDUP_REMOVED lines=13> */
.L_x_71:
[----:B------:R-:W-:Y:S05]  /*4560*/  BSYNC B1 ;  /* 0x0000000000017941 */ /* 0x000fea0003800000 */
.L_x_70:
        /* <DEDUP_REMOVED lines=13> */
.L_x_73:
[----:B------:R-:W-:Y:S05]  /*4640*/  BSYNC B1 ;  /* 0x0000000000017941 */ /* 0x000fea0003800000 */
.L_x_72:
        /* <DEDUP_REMOVED lines=12> */
.L_x_75:
[----:B------:R-:W-:Y:S05]  /*4710*/  BSYNC B1 ;  /* 0x0000000000017941 */ /* 0x000fea0003800000 */
.L_x_74:
        /* <DEDUP_REMOVED lines=12> */
.L_x_77:
[----:B------:R-:W-:Y:S05]  /*47e0*/  BSYNC B1 ;  /* 0x0000000000017941 */ /* 0x000fea0003800000 */
.L_x_76:
        /* <DEDUP_REMOVED lines=13> */
.L_x_79:
[----:B------:R-:W-:Y:S05]  /*48c0*/  BSYNC B1 ;  /* 0x0000000000017941 */ /* 0x000fea0003800000 */
.L_x_78:
        /* <DEDUP_REMOVED lines=13> */
.L_x_81:
[----:B------:R-:W-:Y:S05]  /*49a0*/  BSYNC B1 ;  /* 0x0000000000017941 */ /* 0x000fea0003800000 */
.L_x_80:
        /* <DEDUP_REMOVED lines=12> */
.L_x_83:
[----:B------:R-:W-:Y:S05]  /*4a70*/  BSYNC B1 ;  /* 0x0000000000017941 */ /* 0x000fea0003800000 */
.L_x_82:
        /* <DEDUP_REMOVED lines=12> */
.L_x_85:
[----:B------:R-:W-:Y:S05]  /*4b40*/  BSYNC B1 ;  /* 0x0000000000017941 */ /* 0x000fea0003800000 */
.L_x_84:
        /* <DEDUP_REMOVED lines=13> */
.L_x_87:
[----:B------:R-:W-:Y:S05]  /*4c20*/  BSYNC B1 ;  /* 0x0000000000017941 */ /* 0x000fea0003800000 */
.L_x_86:
        /* <DEDUP_REMOVED lines=13> */
.L_x_89:
[----:B------:R-:W-:Y:S05]  /*4d00*/  BSYNC B1 ;  /* 0x0000000000017941 */ /* 0x000fea0003800000 */
.L_x_88:
        /* <DEDUP_REMOVED lines=12> */
.L_x_91:
[----:B------:R-:W-:Y:S05]  /*4dd0*/  BSYNC B1 ;  /* 0x0000000000017941 */ /* 0x000fea0003800000 */
.L_x_90:
        /* <DEDUP_REMOVED lines=12> */
.L_x_93:
[----:B------:R-:W-:Y:S05]  /*4ea0*/  BSYNC B1 ;  /* 0x0000000000017941 */ /* 0x000fea0003800000 */
.L_x_92:
        /* <DEDUP_REMOVED lines=13> */
.L_x_95:
[----:B------:R-:W-:Y:S05]  /*4f80*/  BSYNC B1 ;  /* 0x0000000000017941 */ /* 0x000fea0003800000 */
.L_x_94:
        /* <DEDUP_REMOVED lines=13> */
.L_x_97:
[----:B------:R-:W-:Y:S05]  /*5060*/  BSYNC B1 ;  /* 0x0000000000017941 */ /* 0x000fea0003800000 */
.L_x_96:
        /* <DEDUP_REMOVED lines=12> */
.L_x_99:
[----:B------:R-:W-:Y:S05]  /*5130*/  BSYNC B1 ;  /* 0x0000000000017941 */ /* 0x000fea0003800000 */
.L_x_98:
        /* <DEDUP_REMOVED lines=12> */
.L_x_101:
[----:B------:R-:W-:Y:S05]  /*5200*/  BSYNC B1 ;  /* 0x0000000000017941 */ /* 0x000fea0003800000 */
.L_x_100:
        /* <DEDUP_REMOVED lines=13> */
.L_x_103:
[----:B------:R-:W-:Y:S05]  /*52e0*/  BSYNC B1 ;  /* 0x0000000000017941 */ /* 0x000fea0003800000 */
.L_x_102:
        /* <DEDUP_REMOVED lines=13> */
.L_x_105:
[----:B------:R-:W-:Y:S05]  /*53c0*/  BSYNC B1 ;  /* 0x0000000000017941 */ /* 0x000fea0003800000 */
.L_x_104:
        /* <DEDUP_REMOVED lines=12> */
.L_x_107:
[----:B------:R-:W-:Y:S05]  /*5490*/  BSYNC B1 ;  /* 0x0000000000017941 */ /* 0x000fea0003800000 */
.L_x_106:
        /* <DEDUP_REMOVED lines=12> */
.L_x_109:
[----:B------:R-:W-:Y:S05]  /*5560*/  BSYNC B1 ;  /* 0x0000000000017941 */ /* 0x000fea0003800000 */
.L_x_108:
        /* <DEDUP_REMOVED lines=13> */
.L_x_111:
[----:B------:R-:W-:Y:S05]  /*5640*/  BSYNC B1 ;  /* 0x0000000000017941 */ /* 0x000fea0003800000 */
.L_x_110:
[----:B-----5:R-:W-:Y:S01]  /*5650*/  LOP3.LUT R27, R27, 0xff, RZ, 0xc0, !PT ;  /* 0x000000ff1b1b7812 */ /* 0x020fe200078ec0ff */
[----:B------:R-:W-:Y:S01]  /*5660*/  BSSY B1, `(.L_x_112) ;  /* 0x000000c000017945 */ /* 0x000fe20003800000 */
[----:B------:R-:W-:Y:S02]  /*5670*/  ISETP.GE.AND P1, PT, R26, 0x4a, PT ;  /* 0x0000004a1a00780c */ /* 0x000fe40003f26270 */
[----:B------:R-:W-:Y:S02]  /*5680*/  F2FP.F16.E4M3.UNPACK_B R27, R27 ;  /* 0x0000001bff1b723e */ /* 0x000fe400020006ff */
[----:B------:R-:W-:-:S03]  /*5690*/  ISETP.LT.OR P4, PT, R6, 0x1, !P1 ;  /* 0x000000010600780c */ /* 0x000fc60004f81670 */
[----:B------:R-:W-:-:S05]  /*56a0*/  HADD2.F32 R28, -RZ, R27.H0_H0 ;  /* 0x2000001bff1c7230 */ /* 0x000fca0000004100 */
[----:B------:R-:W-:-:S04]  /*56b0*/  FMUL R28, R28, R13 ;  /* 0x0000000d1c1c7220 */ /* 0x000fc80000400000 */
[----:B------:R-:W-:Y:S01]  /*56c0*/  FFMA R28, R23, R12, R28 ;  /* 0x0000000c171c7223 */ /* 0x000fe2000000001c */
[----:B------:R-:W-:-:S04]  /*56d0*/  PRMT R23, RZ, 0x7610, R23 ;  /* 0x00007610ff177816 */ /* 0x000fc80000000017 */
[----:B------:R-:W-:-:S05]  /*56e0*/  F2FP.SATFINITE.E4M3.F32.PACK_AB_MERGE_C R27, RZ, R28, RZ ;  /* 0x0000001cff1b723e */ /* 0x000fca00048070ff */
[----:B------:R0:W-:Y:S01]  /*56f0*/  @!P2 STG.E.U8 desc[UR24][R14.64+0x48], R27 ;  /* 0x0000481b0e00a986 */ /* 0x0001e2000c101118 */
[----:B------:R-:W-:Y:S05]  /*5700*/  @P4 BRA `(.L_x_113) ;  /* 0x0000000000044947 */ /* 0x000fea0003800000 */
[----:B------:R0:W5:Y:S02]  /*5710*/  LDG.E.U8 R23, desc[UR24][R4.64+0x49] ;  /* 0x0000491804177981 */ /* 0x000164000c1e1100 */
.L_x_113:
[----:B------:R-:W-:Y:S05]  /*5720*/  BSYNC B1 ;  /* 0x0000000000017941 */ /* 0x000fea0003800000 */
.L_x_112:
[----:B-----5:R-:W-:Y:S01]  /*5730*/  LOP3.LUT R23, R23, 0xff, RZ, 0xc0, !PT ;  /* 0x000000ff17177812 */ /* 0x020fe200078ec0ff */
[----:B------:R-:W-:Y:S01]  /*5740*/  BSSY B1, `(.L_x_114) ;  /* 0x000000b000017945 */ /* 0x000fe20003800000 */
[----:B------:R-:W-:Y:S02]  /*5750*/  ISETP.LT.OR P0, PT, R6, 0x9, !P0 ;  /* 0x000000090600780c */ /* 0x000fe40004701670 */
[----:B------:R-:W-:-:S05]  /*5760*/  F2FP.F16.E4M3.UNPACK_B R23, R23 ;  /* 0x00000017ff17723e */ /* 0x000fca00020006ff */
[----:B0-2---:R-:W-:-:S05]  /*5770*/  HADD2.F32 R4, -RZ, R23.H0_H0 ;  /* 0x20000017ff047230 */ /* 0x005fca0000004100 */
[----:B------:R-:W-:Y:S01]  /*5780*/  FMUL R5, R4, R13 ;  /* 0x0000000d04057220 */ /* 0x000fe20000400000 */
[----:B------:R-:W-:-:S03]  /*5790*/  PRMT R4, RZ, 0x7610, R4 ;  /* 0x00007610ff047816 */ /* 0x000fc60000000004 */
[----:B------:R-:W-:-:S05]  /*57a0*/  FFMA R5, R22, R12, R5 ;  /* 0x0000000c16057223 */ /* 0x000fca0000000005 */
[----:B------:R-:W-:-:S05]  /*57b0*/  F2FP.SATFINITE.E4M3.F32.PACK_AB_MERGE_C R5, RZ, R5, RZ ;  /* 0x00000005ff05723e */ /* 0x000fca00048070ff */
[----:B------:R0:W-:Y:S01]  /*57c0*/  @!P4 STG.E.U8 desc[UR24][R14.64+0x49], R5 ;  /* 0x000049050e00c986 */ /* 0x0001e2000c101118 */
[----:B------:R-:W-:Y:S05]  /*57d0*/  @P0 BRA `(.L_x_115) ;  /* 0x0000000000040947 */ /* 0x000fea0003800000 */
[----:B------:R2:W5:Y:S02]  /*57e0*/  LDG.E.U8 R4, desc[UR24][R24.64+0x48] ;  /* 0x0000481818047981 */ /* 0x000564000c1e1100 */
.L_x_115:
[----:B------:R-:W-:Y:S05]  /*57f0*/  BSYNC B1 ;  /* 0x0000000000017941 */ /* 0x000fea0003800000 */
.L_x_114:
[----:B-----5:R-:W-:Y:S01]  /*5800*/  LOP3.LUT R4, R4, 0xff, RZ, 0xc0, !PT ;  /* 0x000000ff04047812 */ /* 0x020fe200078ec0ff */
[----:B------:R-:W-:Y:S01]  /*5810*/  BSSY B1, `(.L_x_116) ;  /* 0x000000b000017945 */ /* 0x000fe20003800000 */
[----:B------:R-:W-:Y:S02]  /*5820*/  ISETP.LT.OR P1, PT, R6, 0x9, !P1 ;  /* 0x000000090600780c */ /* 0x000fe40004f21670 */
[----:B------:R-:W-:-:S05]  /*5830*/  F2FP.F16.E4M3.UNPACK_B R4, R4 ;  /* 0x00000004ff04723e */ /* 0x000fca00020006ff */
[----:B------:R-:W-:-:S05]  /*5840*/  HADD2.F32 R4, -RZ, R4.H0_H0 ;  /* 0x20000004ff047230 */ /* 0x000fca0000004100 */
[----:B------:R-:W-:-:S04]  /*5850*/  FMUL R4, R4, R13 ;  /* 0x0000000d04047220 */ /* 0x000fc80000400000 */
[----:B------:R-:W-:-:S05]  /*5860*/  FFMA R4, R21, R12, R4 ;  /* 0x0000000c15047223 */ /* 0x000fca0000000004 */
[----:B0-----:R-:W-:Y:S02]  /*5870*/  F2FP.SATFINITE.E4M3.F32.PACK_AB_MERGE_C R5, RZ, R4, RZ ;  /* 0x00000004ff05723e */ /* 0x001fe400048070ff */
[----:B------:R-:W-:-:S03]  /*5880*/  PRMT R4, RZ, 0x7610, R4 ;  /* 0x00007610ff047816 */ /* 0x000fc60000000004 */
[----:B------:R0:W-:Y:S01]  /*5890*/  @!P0 STG.E.U8 desc[UR24][R16.64+0x48], R5 ;  /* 0x0000480510008986 */ /* 0x0001e2000c101118 */
[----:B------:R-:W-:Y:S05]  /*58a0*/  @P1 BRA `(.L_x_117) ;  /* 0x0000000000041947 */ /* 0x000fea0003800000 */
[----:B------:R0:W5:Y:S02]  /*58b0*/  LDG.E.U8 R4, desc[UR24][R24.64+0x49] ;  /* 0x0000491818047981 */ /* 0x000164000c1e1100 */
.L_x_117:
[----:B------:R-:W-:Y:S05]  /*58c0*/  BSYNC B1 ;  /* 0x0000000000017941 */ /* 0x000fea0003800000 */
.L_x_116:
[----:B------:R-:W-:Y:S05]  /*58d0*/  @P1 BRA `(.L_x_118) ;  /* 0x0000000800f01947 */ /* 0x000fea0003800000 */
[----:B-----5:R-:W-:-:S04]  /*58e0*/  LOP3.LUT R4, R4, 0xff, RZ, 0xc0, !PT ;  /* 0x000000ff04047812 */ /* 0x020fc800078ec0ff */
[----:B------:R-:W-:-:S05]  /*58f0*/  F2FP.F16.E4M3.UNPACK_B R4, R4 ;  /* 0x00000004ff04723e */ /* 0x000fca00020006ff */
[----:B------:R-:W-:-:S05]  /*5900*/  HADD2.F32 R4, -RZ, R4.H0_H0 ;  /* 0x20000004ff047230 */ /* 0x000fca0000004100 */
[----:B0-----:R-:W-:-:S04]  /*5910*/  FMUL R5, R4, R13 ;  /* 0x0000000d04057220 */ /* 0x001fc80000400000 */
[----:B------:R-:W-:-:S05]  /*5920*/  FFMA R5, R20, R12, R5 ;  /* 0x0000000c14057223 */ /* 0x000fca0000000005 */
[----:B------:R-:W-:-:S05]  /*5930*/  F2FP.SATFINITE.E4M3.F32.PACK_AB_MERGE_C R5, RZ, R5, RZ ;  /* 0x00000005ff05723e */ /* 0x000fca00048070ff */
[----:B------:R0:W-:Y:S01]  /*5940*/  STG.E.U8 desc[UR24][R16.64+0x49], R5 ;  /* 0x0000490510007986 */ /* 0x0001e2000c101118 */
[----:B------:R-:W-:Y:S05]  /*5950*/  BRA `(.L_x_118) ;  /* 0x0000000800d07947 */ /* 0x000fea0003800000 */
.L_x_37:
[C---:B------:R-:W-:Y:S01]  /*5960*/  ISETP.GE.AND P4, PT, R26.reuse, 0x1, PT ;  /* 0x000000011a00780c */ /* 0x040fe20003f86270 */
[-C--:B------:R-:W-:Y:S01]  /*5970*/  FMUL R99, R99, R12.reuse ;  /* 0x0000000c63637220 */ /* 0x080fe20000400000 */
[----:B------:R-:W-:Y:S01]  /*5980*/  ISETP.GE.AND P1, PT, R26, 0x2, PT ;  /* 0x000000021a00780c */ /* 0x000fe20003f26270 */
[-C--:B------:R-:W-:Y:S01]  /*5990*/  FMUL R98, R98, R12.reuse ;  /* 0x0000000c62627220 */ /* 0x080fe20000400000 */
[C---:B------:R-:W-:Y:S01]  /*59a0*/  ISETP.LT.OR P0, PT, R6.reuse, 0x1, !P4 ;  /* 0x000000010600780c */ /* 0x040fe20006701670 */
[-C--:B------:R-:W-:Y:S01]  /*59b0*/  FMUL R97, R97, R12.reuse ;  /* 0x0000000c61617220 */ /* 0x080fe20000400000 */
[----:B------:R-:W-:Y:S01]  /*59c0*/  ISETP.LT.OR P2, PT, R6, 0x1, !P1 ;  /* 0x000000010600780c */ /* 0x000fe20004f41670 */
[-C--:B------:R-:W-:Y:S01]  /*59d0*/  FMUL R96, R96, R12.reuse ;  /* 0x0000000c60607220 */ /* 0x080fe20000400000 */
[----:B------:R-:W-:Y:S01]  /*59e0*/  F2FP.SATFINITE.E4M3.F32.PACK_AB_MERGE_C R99, RZ, R99, RZ ;  /* 0x00000063ff63723e */ /* 0x000fe200048070ff */
[----:B------:R-:W-:Y:S01]  /*59f0*/  FMUL R95, R95, R12 ;  /* 0x0000000c5f5f7220 */ /* 0x000fe20000400000 */
[----:B------:R-:W-:Y:S01]  /*5a00*/  F2FP.SATFINITE.E4M3.F32.PACK_AB_MERGE_C R5, RZ, R98, RZ ;  /* 0x00000062ff05723e */ /* 0x000fe200048070ff */
[-C--:B------:R-:W-:Y:S01]  /*5a10*/  FMUL R94, R94, R12.reuse ;  /* 0x0000000c5e5e7220 */ /* 0x080fe20000400000 */
[C---:B------:R-:W-:Y:S01]  /*5a20*/  ISETP.LT.OR P4, PT, R6.reuse, 0x9, !P4 ;  /* 0x000000090600780c */ /* 0x040fe20006781670 */
[-C--:B------:R-:W-:Y:S01]  /*5a30*/  FMUL R93, R93, R12.reuse ;  /* 0x0000000c5d5d7220 */ /* 0x080fe20000400000 */
[----:B------:R-:W-:Y:S01]  /*5a40*/  ISETP.LT.OR P1, PT, R6, 0x9, !P1 ;  /* 0x000000090600780c */ /* 0x000fe20004f21670 */
[-C--:B------:R-:W-:Y:S01]  /*5a50*/  FMUL R92, R92, R12.reuse ;  /* 0x0000000c5c5c7220 */ /* 0x080fe20000400000 */
[----:B------:R-:W-:Y:S01]  /*5a60*/  F2FP.SATFINITE.E4M3.F32.PACK_AB_MERGE_C R97, RZ, R97, RZ ;  /* 0x00000061ff61723e */ /* 0x000fe200048070ff */
[----:B------:R-:W-:Y:S01]  /*5a70*/  @!P0 STG.E.U8 desc[UR24][R14.64], R99 ;  /* 0x000000630e008986 */ /* 0x000fe2000c101118 */
[C---:B------:R-:W-:Y:S01]  /*5a80*/  ISETP.GE.AND P0, PT, R26.reuse, 0x9, PT ;  /* 0x000000091a00780c */ /* 0x040fe20003f06270 */
[-C--:B------:R-:W-:Y:S01]  /*5a90*/  FMUL R91, R91, R12.reuse ;  /* 0x0000000c5b5b7220 */ /* 0x080fe20000400000 */
[----:B------:R-:W-:Y:S01]  /*5aa0*/  F2FP.SATFINITE.E4M3.F32.PACK_AB_MERGE_C R95, RZ, R95, RZ ;  /* 0x0000005fff5f723e */ /* 0x000fe200048070ff */
[----:B------:R0:W-:Y:S01]  /*5ab0*/  @!P2 STG.E.U8 desc[UR24][R14.64+0x1], R5 ;  /* 0x000001050e00a986 */ /* 0x0001e2000c101118 */
[----:B------:R-:W-:Y:S01]  /*5ac0*/  ISETP.GE.AND P2, PT, R26, 0xa, PT ;  /* 0x0000000a1a00780c */ /* 0x000fe20003f46270 */
[-C--:B------:R-:W-:Y:S01]  /*5ad0*/  FMUL R90, R90, R12.reuse ;  /* 0x0000000c5a5a7220 */ /* 0x080fe20000400000 */
[C---:B------:R-:W-:Y:S01]  /*5ae0*/  ISETP.LT.OR P5, PT, R6.reuse, 0x1, !P0 ;  /* 0x000000010600780c */ /* 0x040fe200047a1670 */
[----:B------:R-:W-:Y:S01]  /*5af0*/  @!P4 STG.E.U8 desc[UR24][R16.64], R97 ;  /* 0x000000611000c986 */ /* 0x000fe2000c101118 */
[----:B------:R-:W-:Y:S01]  /*5b00*/  ISETP.LT.OR P6, PT, R6, 0x1, !P2 ;  /* 0x000000010600780c */ /* 0x000fe200057c1670 */
[----:B------:R-:W-:Y:S01]  /*5b10*/  FMUL R89, R89, R12 ;  /* 0x0000000c59597220 */ /* 0x000fe20000400000 */
[----:B------:R-:W-:Y:S01]  /*5b20*/  F2FP.SATFINITE.E4M3.F32.PACK_AB_MERGE_C R25, RZ, R94, RZ ;  /* 0x0000005eff19723e */ /* 0x000fe200048070ff */
[-C--:B------:R-:W-:Y:S01]  /*5b30*/  FMUL R88, R88, R12.reuse ;  /* 0x0000000c58587220 */ /* 0x080fe20000400000 */
[----:B------:R-:W-:Y:S01]  /*5b40*/  ISETP.GE.AND P4, PT, R26, 0x11, PT ;  /* 0x000000111a00780c */ /* 0x000fe20003f86270 */
[-C--:B------:R-:W-:Y:S01]  /*5b50*/  FMUL R87, R87, R12.reuse ;  /* 0x0000000c57577220 */ /* 0x080fe20000400000 */
[----:B------:R-:W-:Y:S01]  /*5b60*/  ISETP.LT.OR P0, PT, R6, 0x9, !P0 ;  /* 0x000000090600780c */ /* 0x000fe20004701670 */
[----:B------:R-:W-:Y:S01]  /*5b70*/  FMUL R86, R86, R12 ;  /* 0x0000000c56567220 */ /* 0x000fe20000400000 */
[----:B0-----:R-:W-:Y:S01]  /*5b80*/  F2FP.SATFINITE.E4M3.F32.PACK_AB_MERGE_C R5, RZ, R96, RZ ;  /* 0x00000060ff05723e */ /* 0x001fe200048070ff */
[-C--:B------:R-:W-:Y:S01]  /*5b90*/  FMUL R85, R85, R12.reuse ;  /* 0x0000000c55557220 */ /* 0x080fe20000400000 */
[----:B------:R-:W-:Y:S01]  /*5ba0*/  ISETP.LT.OR P2, PT, R6, 0x9, !P2 ;  /* 0x000000090600780c */ /* 0x000fe20005741670 */
[-C--:B------:R-:W-:Y:S01]  /*5bb0*/  FMUL R84, R84, R12.reuse ;  /* 0x0000000c54547220 */ /* 0x080fe20000400000 */
[----:B------:R-:W-:Y:S01]  /*5bc0*/  F2FP.SATFINITE.E4M3.F32.PACK_AB_MERGE_C R93, RZ, R93, RZ ;  /* 0x0000005dff5d723e */ /* 0x000fe200048070ff */
[----:B------:R0:W-:Y:S01]  /*5bd0*/  @!P1 STG.E.U8 desc[UR24][R16.64+0x1], R5 ;  /* 0x0000010510009986 */ /* 0x0001e2000c101118 */
[----:B------:R-:W-:Y:S01]  /*5be0*/  ISETP.GE.AND P1, PT, R26, 0x12, PT ;  /* 0x000000121a00780c */ /* 0x000fe20003f26270 */
[-C--:B------:R-:W-:Y:S01]  /*5bf0*/  FMUL R83, R83, R12.reuse ;  /* 0x0000000c53537220 */ /* 0x080fe20000400000 */
[----:B------:R-:W-:Y:S01]  /*5c00*/  F2FP.SATFINITE.E4M3.F32.PACK_AB_MERGE_C R91, RZ, R91, RZ ;  /* 0x0000005bff5b723e */ /* 0x000fe200048070ff */
[----:B------:R-:W-:Y:S01]  /*5c10*/  @!P5 STG.E.U8 desc[UR24][R14.64+0x8], R95 ;  /* 0x0000085f0e00d986 */ /* 0x000fe2000c101118 */
[----:B------:R-:W-:Y:S01]  /*5c20*/  ISETP.LT.OR P5, PT, R6, 0x1, !P4 ;  /* 0x000000010600780c */ /* 0x000fe200067a1670 */
[-C--:B------:R-:W-:Y:S01]  /*5c30*/  FMUL R82, R82, R12.reuse ;  /* 0x0000000c52527220 */ /* 0x080fe20000400000 */
[C---:B------:R-:W-:Y:S01]  /*5c40*/  ISETP.LT.OR P4, PT, R6.reuse, 0x9, !P4 ;  /* 0x000000090600780c */ /* 0x040fe20006781670 */
[----:B------:R1:W-:Y:S01]  /*5c50*/  @!P6 STG.E.U8 desc[UR24][R14.64+0x9], R25 ;  /* 0x000009190e00e986 */ /* 0x0003e2000c101118 */
[----:B------:R-:W-:Y:S01]  /*5c60*/  ISETP.LT.OR P6, PT, R6, 0x1, !P1 ;  /* 0x000000010600780c */ /* 0x000fe20004fc1670 */
[----:B------:R-:W-:Y:S01]  /*5c70*/  FMUL R80, R80, R12 ;  /* 0x0000000c50507220 */ /* 0x000fe20000400000 */
[----:B------:R-:W-:Y:S01]  /*5c80*/  F2FP.SATFINITE.E4M3.F32.PACK_AB_MERGE_C R89, RZ, R89, RZ ;  /* 0x00000059ff59723e */ /* 0x000fe200048070ff */
[----:B------:R-:W-:Y:S01]  /*5c90*/  @!P0 STG.E.U8 desc[UR24][R16.64+0x8], R93 ;  /* 0x0000085d10008986 */ /* 0x000fe2000c101118 */
[----:B0-----:R-:W-:Y:S01]  /*5ca0*/  F2FP.SATFINITE.E4M3.F32.PACK_AB_MERGE_C R5, RZ, R92, RZ ;  /* 0x0000005cff05723e */ /* 0x001fe200048070ff */
[-C--:B------:R-:W-:Y:S01]  /*5cb0*/  FMUL R81, R81, R12.reuse ;  /* 0x0000000c51517220 */ /* 0x080fe20000400000 */
[----:B------:R-:W-:Y:S01]  /*5cc0*/  ISETP.GE.AND P0, PT, R26, 0x1a, PT ;  /* 0x0000001a1a00780c */ /* 0x000fe20003f06270 */
[-C--:B------:R-:W-:Y:S01]  /*5cd0*/  FMUL R78, R78, R12.reuse ;  /* 0x0000000c4e4e7220 */ /* 0x080fe20000400000 */
[----:B------:R-:W-:Y:S01]  /*5ce0*/  ISETP.LT.OR P1, PT, R6, 0x9, !P1 ;  /* 0x000000090600780c */ /* 0x000fe20004f21670 */
[----:B------:R0:W-:Y:S01]  /*5cf0*/  @!P2 STG.E.U8 desc[UR24][R16.64+0x9], R5 ;  /* 0x000009051000a986 */ /* 0x0001e2000c101118 */
[----:B------:R-:W-:Y:S01]  /*5d00*/  ISETP.GE.AND P2, PT, R26, 0x19, PT ;  /* 0x000000191a00780c */ /* 0x000fe20003f46270 */
[----:B------:R-:W-:Y:S01]  /*5d10*/  FMUL R79, R79, R12 ;  /* 0x0000000c4f4f7220 */ /* 0x000fe20000400000 */
[----:B-1----:R-:W-:Y:S01]  /*5d20*/  F2FP.SATFINITE.E4M3.F32.PACK_AB_MERGE_C R25, RZ, R90, RZ ;  /* 0x0000005aff19723e */ /* 0x002fe200048070ff */
[----:B------:R-:W-:Y:S01]  /*5d30*/  @!P5 STG.E.U8 desc[UR24][R14.64+0x10], R91 ;  /* 0x0000105b0e00d986 */ /* 0x000fe2000c101118 */
[----:B------:R-:W-:Y:S01]  /*5d40*/  ISETP.LT.OR P5, PT, R6, 0x1, !P0 ;  /* 0x000000010600780c */ /* 0x000fe200047a1670 */
[-C--:B------:R-:W-:Y:S01]  /*5d50*/  FMUL R76, R76, R12.reuse ;  /* 0x0000000c4c4c7220 */ /* 0x080fe20000400000 */
[----:B------:R-:W-:Y:S01]  /*5d60*/  F2FP.SATFINITE.E4M3.F32.PACK_AB_MERGE_C R87, RZ, R87, RZ ;  /* 0x00000057ff57723e */ /* 0x000fe200048070ff */
[----:B------:R1:W-:Y:S01]  /*5d70*/  @!P6 STG.E.U8 desc[UR24][R14.64+0x11], R25 ;  /* 0x000011190e00e986 */ /* 0x0003e2000c101118 */
[----:B------:R-:W-:Y:S01]  /*5d80*/  F2FP.SATFINITE.E4M3.F32.PACK_AB_MERGE_C R85, RZ, R85, RZ ;  /* 0x00000055ff55723e */ /* 0x000fe200048070ff */
[-C--:B------:R-:W-:Y:S01]  /*5d90*/  FMUL R77, R77, R12.reuse ;  /* 0x0000000c4d4d7220 */ /* 0x080fe20000400000 */
[C---:B------:R-:W-:Y:S01]  /*5da0*/  ISETP.LT.OR P0, PT, R6.reuse, 0x9, !P0 ;  /* 0x000000090600780c */ /* 0x040fe20004701670 */
[----:B------:R-:W-:Y:S01]  /*5db0*/  @!P4 STG.E.U8 desc[UR24][R16.64+0x10], R89 ;  /* 0x000010591000c986 */ /* 0x000fe2000c101118 */
[----:B------:R-:W-:Y:S01]  /*5dc0*/  ISETP.LT.OR P4, PT, R6, 0x1, !P2 ;  /* 0x000000010600780c */ /* 0x000fe20005781670 */
[-C--:B------:R-:W-:Y:S01]  /*5dd0*/  FMUL R74, R74, R12.reuse ;  /* 0x0000000c4a4a7220 */ /* 0x080fe20000400000 */
[----:B------:R-:W-:Y:S01]  /*5de0*/  ISETP.LT.OR P2, PT, R6, 0x9, !P2 ;  /* 0x000000090600780c */ /* 0x000fe20005741670 */
[----:B------:R-:W-:Y:S01]  /*5df0*/  FMUL R75, R75, R12 ;  /* 0x0000000c4b4b7220 */ /* 0x000fe20000400000 */
[----:B0-----:R-:W-:Y:S01]  /*5e00*/  F2FP.SATFINITE.E4M3.F32.PACK_AB_MERGE_C R5, RZ, R88, RZ ;  /* 0x00000058ff05723e */ /* 0x001fe200048070ff */
[----:B------:R-:W-:Y:S01]  /*5e10*/  FMUL R73, R73, R12 ;  /* 0x0000000c49497220 */ /* 0x000fe20000400000 */
[----:B------:R-:W-:Y:S01]  /*5e20*/  F2FP.SATFINITE.E4M3.F32.PACK_AB_MERGE_C R27, RZ, R84, RZ ;  /* 0x00000054ff1b723e */ /* 0x000fe200048070ff */
[----:B------:R-:W-:Y:S01]  /*5e30*/  FMUL R72, R72, R12 ;  /* 0x0000000c48487220 */ /* 0x000fe20000400000 */
[----:B-1----:R-:W-:Y:S01]  /*5e40*/  F2FP.SATFINITE.E4M3.F32.PACK_AB_MERGE_C R25, RZ, R86, RZ ;  /* 0x00000056ff19723e */ /* 0x002fe200048070ff */
[----:B------:R0:W-:Y:S01]  /*5e50*/  @!P1 STG.E.U8 desc[UR24][R16.64+0x11], R5 ;  /* 0x0000110510009986 */ /* 0x0001e2000c101118 */
[----:B------:R-:W-:Y:S01]  /*5e60*/  ISETP.GE.AND P1, PT, R26, 0x21, PT ;  /* 0x000000211a00780c */ /* 0x000fe20003f26270 */
[-C--:B------:R-:W-:Y:S01]  /*5e70*/  FMUL R70, R70, R12.reuse ;  /* 0x0000000c46467220 */ /* 0x080fe20000400000 */
[----:B------:R-:W-:Y:S01]  /*5e80*/  F2FP.SATFINITE.E4M3.F32.PACK_AB_MERGE_C R83, RZ, R83, RZ ;  /* 0x00000053ff53723e */ /* 0x000fe200048070ff */
[----:B------:R-:W-:Y:S01]  /*5e90*/  @!P4 STG.E.U8 desc[UR24][R14.64+0x18], R87 ;  /* 0x000018570e00c986 */ /* 0x000fe2000c101118 */
[C---:B------:R-:W-:Y:S01]  /*5ea0*/  ISETP.LT.OR P4, PT, R6.reuse, 0x1, !P1 ;  /* 0x000000010600780c */ /* 0x040fe20004f81670 */
[-C--:B------:R-:W-:Y:S01]  /*5eb0*/  FMUL R71, R71, R12.reuse ;  /* 0x0000000c47477220 */ /* 0x080fe20000400000 */
[----:B------:R-:W-:Y:S01]  /*5ec0*/  ISETP.LT.OR P1, PT, R6, 0x9, !P1 ;  /* 0x000000090600780c */ /* 0x000fe20004f21670 */
[----:B------:R1:W-:Y:S01]  /*5ed0*/  @!P5 STG.E.U8 desc[UR24][R14.64+0x19], R25 ;  /* 0x000019190e00d986 */ /* 0x0003e2000c101118 */
[----:B------:R-:W-:Y:S01]  /*5ee0*/  F2FP.SATFINITE.E4M3.F32.PACK_AB_MERGE_C R81, RZ, R81, RZ ;  /* 0x00000051ff51723e */ /* 0x000fe200048070ff */
[-C--:B------:R-:W-:Y:S01]  /*5ef0*/  FMUL R69, R69, R12.reuse ;  /* 0x0000000c45457220 */ /* 0x080fe20000400000 */
[----:B------:R-:W-:Y:S01]  /*5f00*/  F2FP.SATFINITE.E4M3.F32.PACK_AB_MERGE_C R79, RZ, R79, RZ ;  /* 0x0000004fff4f723e */ /* 0x000fe200048070ff */
[----:B------:R-:W-:Y:S01]  /*5f10*/  @!P2 STG.E.U8 desc[UR24][R16.64+0x18], R85 ;  /* 0x000018551000a986 */ /* 0x000fe2000c101118 */
[----:B------:R-:W-:Y:S01]  /*5f20*/  ISETP.GE.AND P2, PT, R26, 0x22, PT ;  /* 0x000000221a00780c */ /* 0x000fe20003f46270 */
[----:B------:R-:W-:Y:S01]  /*5f30*/  FMUL R68, R68, R12 ;  /* 0x0000000c44447220 */ /* 0x000fe20000400000 */
[----:B0-----:R-:W-:Y:S01]  /*5f40*/  F2FP.SATFINITE.E4M3.F32.PACK_AB_MERGE_C R5, RZ, R82, RZ ;  /* 0x00000052ff05723e */ /* 0x001fe200048070ff */
[----:B------:R0:W-:Y:S01]  /*5f50*/  @!P0 STG.E.U8 desc[UR24][R16.64+0x19], R27 ;  /* 0x0000191b10008986 */ /* 0x0001e2000c101118 */
[C---:B------:R-:W-:Y:S01]  /*5f60*/  ISETP.LT.OR P5, PT, R6.reuse, 0x1, !P2 ;  /* 0x000000010600780c */ /* 0x040fe200057a1670 */
[----:B------:R-:W-:Y:S01]  /*5f70*/  FMUL R67, R67, R12 ;  /* 0x0000000c43437220 */ /* 0x000fe20000400000 */
[----:B------:R-:W-:Y:S01]  /*5f80*/  ISETP.LT.OR P2, PT, R6, 0x9, !P2 ;  /* 0x000000090600780c */ /* 0x000fe20005741670 */
[----:B------:R-:W-:Y:S01]  /*5f90*/  @!P4 STG.E.U8 desc[UR24][R14.64+0x20], R83 ;  /* 0x000020530e00c986 */ /* 0x000fe2000c101118 */
[----:B-1----:R-:W-:Y:S01]  /*5fa0*/  F2FP.SATFINITE.E4M3.F32.PACK_AB_MERGE_C R25, RZ, R80, RZ ;  /* 0x00000050ff19723e */ /* 0x002fe200048070ff */
[-C--:B------:R-:W-:Y:S01]  /*5fb0*/  FMUL R66, R66, R12.reuse ;  /* 0x0000000c42427220 */ /* 0x080fe20000400000 */
[C---:B------:R-:W-:Y:S01]  /*5fc0*/  ISETP.GE.AND P4, PT, R26.reuse, 0x2a, PT ;  /* 0x0000002a1a00780c */ /* 0x040fe20003f86270 */
[-C--:B------:R-:W-:Y:S01]  /*5fd0*/  FMUL R65, R65, R12.reuse ;  /* 0x0000000c41417220 */ /* 0x080fe20000400000 */
[----:B------:R-:W-:Y:S01]  /*5fe0*/  ISETP.GE.AND P0, PT, R26, 0x29, PT ;  /* 0x000000291a00780c */ /* 0x000fe20003f06270 */
[-C--:B------:R-:W-:Y:S01]  /*5ff0*/  FMUL R64, R64, R12.reuse ;  /* 0x0000000c40407220 */ /* 0x080fe20000400000 */
[----:B------:R-:W-:Y:S01]  /*6000*/  F2FP.SATFINITE.E4M3.F32.PACK_AB_MERGE_C R77, RZ, R77, RZ ;  /* 0x0000004dff4d723e */ /* 0x000fe200048070ff */
[-C--:B------:R-:W-:Y:S01]  /*6010*/  FMUL R23, R23, R12.reuse ;  /* 0x0000000c17177220 */ /* 0x080fe20000400000 */
[C---:B------:R-:W-:Y:S01]  /*6020*/  ISETP.LT.OR P6, PT, R6.reuse, 0x1, !P0 ;  /* 0x000000010600780c */ /* 0x040fe200047c1670 */
[----:B------:R1:W-:Y:S01]  /*6030*/  @!P5 STG.E.U8 desc[UR24][R14.64+0x21], R5 ;  /* 0x000021050e00d986 */ /* 0x0003e2000c101118 */
[----:B------:R-:W-:Y:S01]  /*6040*/  ISETP.LT.OR P5, PT, R6, 0x9, !P4 ;  /* 0x000000090600780c */ /* 0x000fe200067a1670 */
[-C--:B------:R-:W-:Y:S01]  /*6050*/  FMUL R22, R22, R12.reuse ;  /* 0x0000000c16167220 */ /* 0x080fe20000400000 */
[C---:B------:R-:W-:Y:S01]  /*6060*/  ISETP.LT.OR P0, PT, R6.reuse, 0x9, !P0 ;  /* 0x000000090600780c */ /* 0x040fe20004701670 */
[----:B------:R2:W-:Y:S01]  /*6070*/  @!P2 STG.E.U8 desc[UR24][R16.64+0x21], R25 ;  /* 0x000021191000a986 */ /* 0x0005e2000c101118 */
[----:B------:R-:W-:Y:S01]  /*6080*/  ISETP.LT.OR P2, PT, R6, 0x1, !P4 ;  /* 0x000000010600780c */ /* 0x000fe20006741670 */
[-C--:B------:R-:W-:Y:S01]  /*6090*/  FMUL R21, R21, R12.reuse ;  /* 0x0000000c15157220 */ /* 0x080fe20000400000 */
[C---:B------:R-:W-:Y:S01]  /*60a0*/  ISETP.GE.AND P4, PT, R26.reuse, 0x32, PT ;  /* 0x000000321a00780c */ /* 0x040fe20003f86270 */
[----:B------:R-:W-:Y:S01]  /*60b0*/  @!P1 STG.E.U8 desc[UR24][R16.64+0x20], R81 ;  /* 0x0000205110009986 */ /* 0x000fe2000c101118 */
[----:B------:R-:W-:Y:S01]  /*60c0*/  ISETP.GE.AND P1, PT, R26, 0x31, PT ;  /* 0x000000311a00780c */ /* 0x000fe20003f26270 */
[----:B------:R-:W-:Y:S01]  /*60d0*/  FMUL R20, R20, R12 ;  /* 0x0000000c14147220 */ /* 0x000fe20000400000 */
[----:B0-----:R-:W-:Y:S01]  /*60e0*/  F2FP.SATFINITE.E4M3.F32.PACK_AB_MERGE_C R27, RZ, R74, RZ ;  /* 0x0000004aff1b723e */ /* 0x001fe200048070ff */
[----:B------:R-:W-:Y:S01]  /*60f0*/  @!P6 STG.E.U8 desc[UR24][R14.64+0x28], R79 ;  /* 0x0000284f0e00e986 */ /* 0x000fe2000c101118 */
[----:B-1----:R-:W-:-:S02]  /*6100*/  F2FP.SATFINITE.E4M3.F32.PACK_AB_MERGE_C R5, RZ, R78, RZ ;  /* 0x0000004eff05723e */ /* 0x002fc400048070ff */
[C---:B------:R-:W-:Y:S02]  /*6110*/  ISETP.LT.OR P6, PT, R6.reuse, 0x1, !P1 ;  /* 0x000000010600780c */ /* 0x040fe40004fc1670 */
[----:B--2---:R-:W-:Y:S01]  /*6120*/  F2FP.SATFINITE.E4M3.F32.PACK_AB_MERGE_C R25, RZ, R76, RZ ;  /* 0x0000004cff19723e */ /* 0x004fe200048070ff */
[----:B------:R0:W-:Y:S01]  /*6130*/  @!P2 STG.E.U8 desc[UR24][R14.64+0x29], R5 ;  /* 0x000029050e00a986 */ /* 0x0001e2000c101118 */
[C---:B------:R-:W-:Y:S02]  /*6140*/  ISETP.LT.OR P2, PT, R6.reuse, 0x1, !P4 ;  /* 0x000000010600780c */ /* 0x040fe40006741670 */
[----:B------:R-:W-:Y:S01]  /*6150*/  F2FP.SATFINITE.E4M3.F32.PACK_AB_MERGE_C R75, RZ, R75, RZ ;  /* 0x0000004bff4b723e */ /* 0x000fe200048070ff */
[----:B------:R1:W-:Y:S01]  /*6160*/  @!P5 STG.E.U8 desc[UR24][R16.64+0x29], R25 ;  /* 0x000029191000d986 */ /* 0x0003e2000c101118 */
[----:B------:R-:W-:Y:S02]  /*6170*/  ISETP.LT.OR P5, PT, R6, 0x9, !P4 ;  /* 0x000000090600780c */ /* 0x000fe400067a1670 */
[----:B------:R-:W-:Y:S01]  /*6180*/  ISETP.GE.AND P4, PT, R26, 0x3a, PT ;  /* 0x0000003a1a00780c */ /* 0x000fe20003f86270 */
[----:B------:R-:W-:Y:S01]  /*6190*/  @!P0 STG.E.U8 desc[UR24][R16.64+0x28], R77 ;  /* 0x0000284d10008986 */ /* 0x000fe2000c101118 */
[----:B------:R-:W-:-:S02]  /*61a0*/  ISETP.LT.OR P1, PT, R6, 0x9, !P1 ;  /* 0x000000090600780c */ /* 0x000fc40004f21670 */
[----:B------:R-:W-:Y:S01]  /*61b0*/  ISETP.GE.AND P0, PT, R26, 0x39, PT ;  /* 0x000000391a00780c */ /* 0x000fe20003f06270 */
[----:B------:R-:W-:Y:S01]  /*61c0*/  @!P6 STG.E.U8 desc[UR24][R14.64+0x30], R75 ;  /* 0x0000304b0e00e986 */ /* 0x000fe2000c101118 */
[----:B------:R-:W-:Y:S02]  /*61d0*/  F2FP.SATFINITE.E4M3.F32.PACK_AB_MERGE_C R73, RZ, R73, RZ ;  /* 0x00000049ff49723e */ /* 0x000fe400048070ff */
[C---:B------:R-:W-:Y:S01]  /*61e0*/  ISETP.LT.OR P6, PT, R6.reuse, 0x1, !P0 ;  /* 0x000000010600780c */ /* 0x040fe200047c1670 */
[----:B------:R-:W-:Y:S01]  /*61f0*/  @!P2 STG.E.U8 desc[UR24][R14.64+0x31], R27 ;  /* 0x0000311b0e00a986 */ /* 0x000fe2000c101118 */
[----:B------:R-:W-:Y:S02]  /*6200*/  ISETP.LT.OR P2, PT, R6, 0x1, !P4 ;  /* 0x000000010600780c */ /* 0x000fe40006741670 */
[----:B0-----:R-:W-:Y:S02]  /*6210*/  F2FP.SATFINITE.E4M3.F32.PACK_AB_MERGE_C R5, RZ, R72, RZ ;  /* 0x00000048ff05723e */ /* 0x001fe400048070ff */
[----:B-1----:R-:W-:Y:S01]  /*6220*/  F2FP.SATFINITE.E4M3.F32.PACK_AB_MERGE_C R25, RZ, R70, RZ ;  /* 0x00000046ff19723e */ /* 0x002fe200048070ff */
[----:B------:R-:W-:Y:S01]  /*6230*/  @!P1 STG.E.U8 desc[UR24][R16.64+0x30], R73 ;  /* 0x0000304910009986 */ /* 0x000fe2000c101118 */
[----:B------:R-:W-:-:S02]  /*6240*/  F2FP.SATFINITE.E4M3.F32.PACK_AB_MERGE_C R71, RZ, R71, RZ ;  /* 0x00000047ff47723e */ /* 0x000fc400048070ff */
[C---:B------:R-:W-:Y:S01]  /*6250*/  ISETP.LT.OR P1, PT, R6.reuse, 0x9, !P0 ;  /* 0x000000090600780c */ /* 0x040fe20004721670 */
[----:B------:R0:W-:Y:S01]  /*6260*/  @!P5 STG.E.U8 desc[UR24][R16.64+0x31], R5 ;  /* 0x000031051000d986 */ /* 0x0001e2000c101118 */
[----:B------:R-:W-:Y:S02]  /*6270*/  ISETP.LT.OR P4, PT, R6, 0x9, !P4 ;  /* 0x000000090600780c */ /* 0x000fe40006781670 */
[C---:B------:R-:W-:Y:S01]  /*6280*/  ISETP.GE.AND P0, PT, R26.reuse, 0x42, PT ;  /* 0x000000421a00780c */ /* 0x040fe20003f06270 */
[----:B------:R1:W-:Y:S01]  /*6290*/  @!P2 STG.E.U8 desc[UR24][R14.64+0x39], R25 ;  /* 0x000039190e00a986 */ /* 0x0003e2000c101118 */
[----:B------:R-:W-:Y:S02]  /*62a0*/  ISETP.GE.AND P2, PT, R26, 0x41, PT ;  /* 0x000000411a00780c */ /* 0x000fe40003f46270 */
[----:B------:R-:W-:Y:S01]  /*62b0*/  F2FP.SATFINITE.E4M3.F32.PACK_AB_MERGE_C R69, RZ, R69, RZ ;  /* 0x00000045ff45723e */ /* 0x000fe200048070ff */
[----:B------:R-:W-:Y:S01]  /*62c0*/  @!P6 STG.E.U8 desc[UR24][R14.64+0x38], R71 ;  /* 0x000038470e00e986 */ /* 0x000fe2000c101118 */
[----:B------:R-:W-:-:S02]  /*62d0*/  ISETP.LT.OR P5, PT, R6, 0x1, !P2 ;  /* 0x000000010600780c */ /* 0x000fc400057a1670 */
[C---:B------:R-:W-:Y:S01]  /*62e0*/  ISETP.LT.OR P6, PT, R6.reuse, 0x1, !P0 ;  /* 0x000000010600780c */ /* 0x040fe200047c1670 */
[----:B------:R-:W-:Y:S01]  /*62f0*/  @!P1 STG.E.U8 desc[UR24][R16.64+0x38], R69 ;  /* 0x0000384510009986 */ /* 0x000fe2000c101118 */
[----:B0-----:R-:W-:Y:S02]  /*6300*/  F2FP.SATFINITE.E4M3.F32.PACK_AB_MERGE_C R5, RZ, R68, RZ ;  /* 0x00000044ff05723e */ /* 0x001fe400048070ff */
[----:B------:R-:W-:Y:S02]  /*6310*/  F2FP.SATFINITE.E4M3.F32.PACK_AB_MERGE_C R67, RZ, R67, RZ ;  /* 0x00000043ff43723e */ /* 0x000fe400048070ff */
[----:B-1----:R-:W-:Y:S01]  /*6320*/  F2FP.SATFINITE.E4M3.F32.PACK_AB_MERGE_C R25, RZ, R66, RZ ;  /* 0x00000042ff19723e */ /* 0x002fe200048070ff */
[----:B------:R0:W-:Y:S01]  /*6330*/  @!P4 STG.E.U8 desc[UR24][R16.64+0x39], R5 ;  /* 0x000039051000c986 */ /* 0x0001e2000c101118 */
[----:B------:R-:W-:Y:S02]  /*6340*/  ISETP.LT.OR P1, PT, R6, 0x9, !P2 ;  /* 0x000000090600780c */ /* 0x000fe40005721670 */
[C---:B------:R-:W-:Y:S01]  /*6350*/  ISETP.GE.AND P4, PT, R26.reuse, 0x49, PT ;  /* 0x000000491a00780c */ /* 0x040fe20003f86270 */
[----:B------:R-:W-:Y:S01]  /*6360*/  @!P5 STG.E.U8 desc[UR24][R14.64+0x40], R67 ;  /* 0x000040430e00d986 */ /* 0x000fe2000c101118 */
[----:B------:R-:W-:-:S02]  /*6370*/  ISETP.GE.AND P2, PT, R26, 0x4a, PT ;  /* 0x0000004a1a00780c */ /* 0x000fc40003f46270 */
[C---:B------:R-:W-:Y:S01]  /*6380*/  ISETP.LT.OR P0, PT, R6.reuse, 0x9, !P0 ;  /* 0x000000090600780c */ /* 0x040fe20004701670 */
[----:B------:R1:W-:Y:S01]  /*6390*/  @!P6 STG.E.U8 desc[UR24][R14.64+0x41], R25 ;  /* 0x000041190e00e986 */ /* 0x0003e2000c101118 */
[C---:B------:R-:W-:Y:S02]  /*63a0*/  ISETP.LT.OR P5, PT, R6.reuse, 0x1, !P4 ;  /* 0x000000010600780c */ /* 0x040fe400067a1670 */
[C---:B------:R-:W-:Y:S02]  /*63b0*/  ISETP.LT.OR P6, PT, R6.reuse, 0x1, !P2 ;  /* 0x000000010600780c */ /* 0x040fe400057c1670 */
[C---:B------:R-:W-:Y:S02]  /*63c0*/  ISETP.LT.OR P4, PT, R6.reuse, 0x9, !P4 ;  /* 0x000000090600780c */ /* 0x040fe40006781670 */
[----:B------:R-:W-:Y:S02]  /*63d0*/  ISETP.LT.OR P2, PT, R6, 0x9, !P2 ;  /* 0x000000090600780c */ /* 0x000fe40005741670 */
[----:B------:R-:W-:-:S02]  /*63e0*/  F2FP.SATFINITE.E4M3.F32.PACK_AB_MERGE_C R65, RZ, R65, RZ ;  /* 0x00000041ff41723e */ /* 0x000fc400048070ff */
[----:B0-----:R-:W-:Y:S02]  /*63f0*/  F2FP.SATFINITE.E4M3.F32.PACK_AB_MERGE_C R5, RZ, R64, RZ ;  /* 0x00000040ff05723e */ /* 0x001fe400048070ff */
[----:B------:R-:W-:Y:S01]  /*6400*/  F2FP.SATFINITE.E4M3.F32.PACK_AB_MERGE_C R23, RZ, R23, RZ ;  /* 0x00000017ff17723e */ /* 0x000fe200048070ff */
[----:B------:R0:W-:Y:S01]  /*6410*/  @!P1 STG.E.U8 desc[UR24][R16.64+0x40], R65 ;  /* 0x0000404110009986 */ /* 0x0001e2000c101118 */
[----:B-1----:R-:W-:Y:S02]  /*6420*/  F2FP.SATFINITE.E4M3.F32.PACK_AB_MERGE_C R25, RZ, R22, RZ ;  /* 0x00000016ff19723e */ /* 0x002fe400048070ff */
[----:B------:R-:W-:Y:S01]  /*6430*/  F2FP.SATFINITE.E4M3.F32.PACK_AB_MERGE_C R21, RZ, R21, RZ ;  /* 0x00000015ff15723e */ /* 0x000fe200048070ff */
[----:B------:R0:W-:Y:S01]  /*6440*/  @!P0 STG.E.U8 desc[UR24][R16.64+0x41], R5 ;  /* 0x0000410510008986 */ /* 0x0001e2000c101118 */
[----:B------:R-:W-:-:S03]  /*6450*/  F2FP.SATFINITE.E4M3.F32.PACK_AB_MERGE_C R27, RZ, R20, RZ ;  /* 0x00000014ff1b723e */ /* 0x000fc600048070ff */
[----:B------:R0:W-:Y:S04]  /*6460*/  @!P5 STG.E.U8 desc[UR24][R14.64+0x48], R23 ;  /* 0x000048170e00d986 */ /* 0x0001e8000c101118 */
[----:B------:R0:W-:Y:S04]  /*6470*/  @!P6 STG.E.U8 desc[UR24][R14.64+0x49], R25 ;  /* 0x000049190e00e986 */ /* 0x0001e8000c101118 */
[----:B------:R0:W-:Y:S04]  /*6480*/  @!P4 STG.E.U8 desc[UR24][R16.64+0x48], R21 ;  /* 0x000048151000c986 */ /* 0x0001e8000c101118 */
[----:B------:R0:W-:Y:S02]  /*6490*/  @!P2 STG.E.U8 desc[UR24][R16.64+0x49], R27 ;  /* 0x0000491b1000a986 */ /* 0x0001e4000c101118 */
.L_x_118:
[----:B------:R-:W-:Y:S05]  /*64a0*/  BSYNC B0 ;  /* 0x0000000000007941 */ /* 0x000fea0003800000 */
.L_x_36:
[C---:B------:R-:W-:Y:S01]  /*64b0*/  LEA R2, P0, R8.reuse, R2, 0x1 ;  /* 0x0000000208027211 */ /* 0x040fe200078008ff */
[----:B------:R-:W-:Y:S01]  /*64c0*/  ULDC.64 UR14, c[0x0][0x650] ;  /* 0x00019400000e7ab9 */ /* 0x000fe20000000a00 */
[----:B-----5:R-:W-:Y:S01]  /*64d0*/  IMAD.U32 R4, RZ, RZ, UR13 ;  /* 0x0000000dff047e24 */ /* 0x020fe2000f8e00ff */
[----:B0-----:R-:W-:Y:S01]  /*64e0*/  PRMT R14, RZ, 0x7610, R14 ;  /* 0x00007610ff0e7816 */ /* 0x001fe2000000000e */
[----:B------:R-:W-:Y:S01]  /*64f0*/  IMAD.MOV.U32 R6, RZ, RZ, -0x1 ;  /* 0xffffffffff067424 */ /* 0x000fe200078e00ff */
[----:B------:R-:W-:Y:S01]  /*6500*/  LEA.HI.X R3, R8, R3, R0, 0x1, P0 ;  /* 0x0000000308037211 */ /* 0x000fe200000f0c00 */
[----:B------:R0:W-:Y:S01]  /*6510*/  SYNCS.ARRIVE.TRANS64.A1T0 RZ, [R4+UR9], RZ ;  /* 0x000000ff04ff79a7 */ /* 0x0001e20008100009 */
[----:B------:R-:W-:Y:S01]  /*6520*/  ISETP.GE.U32.AND P0, PT, R2, UR14, PT ;  /* 0x0000000e02007c0c */ /* 0x000fe2000bf06070 */
[----:B------:R-:W-:-:S03]  /*6530*/  IMAD.MOV.U32 R5, RZ, RZ, -0x1 ;  /* 0xffffffffff057424 */ /* 0x000fc600078e00ff */
[----:B------:R-:W-:Y:S01]  /*6540*/  ISETP.GE.U32.AND.EX P0, PT, R3, UR15, PT, P0 ;  /* 0x0000000f03007c0c */ /* 0x000fe2000bf06100 */
[----:B0-----:R-:W-:-:S12]  /*6550*/  IMAD.MOV.U32 R4, RZ, RZ, -0x1 ;  /* 0xffffffffff047424 */ /* 0x001fd800078e00ff */
[----:B------:R-:W-:Y:S05]  /*6560*/  @P0 BRA `(.L_x_119) ;  /* 0x0000000400600947 */ /* 0x000fea0003800000 */
[----:B------:R-:W0:Y:S01]  /*6570*/  S2R R26, SR_CTAID.X ;  /* 0x00000000001a7919 */ /* 0x000e220000002500 */
[----:B------:R-:W5:Y:S01]  /*6580*/  LDC.64 R20, c[0x0][0x628] ;  /* 0x00018a00ff147b82 */ /* 0x000f620000000a00 */
[----:B------:R-:W-:Y:S01]  /*6590*/  ULDC UR5, c[0x0][0x150] ;  /* 0x0000540000057ab9 */ /* 0x000fe20000000800 */
[----:B-1----:R-:W-:Y:S01]  /*65a0*/  IMAD.MOV.U32 R16, RZ, RZ, R2 ;  /* 0x000000ffff107224 */ /* 0x002fe200078e0002 */
[----:B------:R-:W1:Y:S01]  /*65b0*/  S2R R28, SR_CTAID.Y ;  /* 0x00000000001c7919 */ /* 0x000e620000002600 */
[----:B------:R-:W-:-:S04]  /*65c0*/  IMAD.MOV.U32 R17, RZ, RZ, R3 ;  /* 0x000000ffff117224 */ /* 0x000fc800078e0003 */
[----:B------:R-:W1:Y:S08]  /*65d0*/  LDC R29, c[0x0][0x144] ;  /* 0x00005100ff1d7b82 */ /* 0x000e700000000800 */
[----:B------:R-:W1:Y:S08]  /*65e0*/  LDC R6, c[0x0][0x630] ;  /* 0x00018c00ff067b82 */ /* 0x000e700000000800 */
[----:B--234-:R-:W2:Y:S01]  /*65f0*/  LDC.64 R24, c[0x0][0x620] ;  /* 0x00018800ff187b82 */ /* 0x01cea20000000a00 */
[----:B-----5:R-:W-:-:S04]  /*6600*/  ISETP.NE.U32.AND P0, PT, R20, RZ, PT ;  /* 0x000000ff1400720c */ /* 0x020fc80003f05070 */
[----:B------:R-:W-:Y:S02]  /*6610*/  ISETP.NE.AND.EX P0, PT, R21, RZ, PT, P0 ;  /* 0x000000ff1500720c */ /* 0x000fe40003f05300 */
[----:B0-----:R-:W-:-:S05]  /*6620*/  I2FP.F32.U32 R4, R26 ;  /* 0x0000001a00047245 */ /* 0x001fca0000201000 */
[----:B------:R-:W-:-:S04]  /*6630*/  FMUL R4, R4, UR5 ;  /* 0x0000000504047c20 */ /* 0x000fc80008400000 */
[----:B------:R0:W3:Y:S02]  /*6640*/  F2I.U32.TRUNC.NTZ R27, R4 ;  /* 0x00000004001b7305 */ /* 0x0000e4000020f000 */
[----:B-1----:R-:W-:Y:S05]  /*6650*/  @!P0 BRA `(.L_x_120) ;  /* 0x0000000000288947 */ /* 0x002fea0003800000 */
[----:B------:R-:W1:Y:S02]  /*6660*/  LDC R5, c[0x0][0x634] ;  /* 0x00018d00ff057b82 */ /* 0x000e640000000800 */
[----:B-1----:R-:W-:-:S05]  /*6670*/  IADD3 R17, P0, R2, R5, RZ ;  /* 0x0000000502117210 */ /* 0x002fca0007f1e0ff */
[----:B------:R-:W-:-:S04]  /*6680*/  IMAD.X R23, RZ, RZ, R3, P0 ;  /* 0x000000ffff177224 */ /* 0x000fc800000e0603 */
[----:B0-----:R-:W-:-:S04]  /*6690*/  IMAD.WIDE.U32 R4, R23, R20, RZ ;  /* 0x0000001417047225 */ /* 0x001fc800078e00ff */
[----:B------:R-:W-:-:S04]  /*66a0*/  IMAD.WIDE.U32 R14, P0, R17, R21, R4 ;  /* 0x00000015110e7225 */ /* 0x000fc80007800004 */
[----:B------:R-:W-:-:S04]  /*66b0*/  IMAD.WIDE.U32 R4, R17, R20, RZ ;  /* 0x0000001411047225 */ /* 0x000fc800078e00ff */
[----:B------:R-:W-:Y:S01]  /*66c0*/  IMAD.X R17, RZ, RZ, RZ, P0 ;  /* 0x000000ffff117224 */ /* 0x000fe200000e06ff */
[----:B------:R-:W-:Y:S01]  /*66d0*/  IADD3 RZ, P0, R5, R14, RZ ;  /* 0x0000000e05ff7210 */ /* 0x000fe20007f1e0ff */
[----:B------:R-:W-:-:S04]  /*66e0*/  IMAD.MOV.U32 R16, RZ, RZ, R15 ;  /* 0x000000ffff107224 */ /* 0x000fc800078e000f */
[----:B------:R-:W-:-:S08]  /*66f0*/  IMAD.WIDE.U32.X R16, R23, R21, R16, P0 ;  /* 0x0000001517107225 */ /* 0x000fd000000e0410 */
.L_x_120:
[-CC-:B------:R-:W-:Y:S01]  /*6700*/  SHF.R.U64 R22, R16, R6.reuse, R17.reuse ;  /* 0x0000000610167219 */ /* 0x180fe20000001211 */
[----:B------:R-:W1:Y:S01]  /*6710*/  LDC.64 R32, c[0x0][0x640] ;  /* 0x00019000ff207b82 */ /* 0x000e620000000a00 */
[----:B0-----:R-:W-:Y:S01]  /*6720*/  SHF.R.U32.HI R4, RZ, R6, R17 ;  /* 0x00000006ff047219 */ /* 0x001fe20000011611 */
[----:B---3--:R-:W-:Y:S01]  /*6730*/  IMAD.MOV R27, RZ, RZ, -R27 ;  /* 0x000000ffff1b7224 */ /* 0x008fe200078e0a1b */
[----:B------:R-:W-:Y:S01]  /*6740*/  IADD3 R15, P0, RZ, -R22, RZ ;  /* 0x80000016ff0f7210 */ /* 0x000fe20007f1e0ff */
[----:B------:R-:W-:Y:S01]  /*6750*/  ULDC UR5, c[0x0][0x154] ;  /* 0x0000550000057ab9 */ /* 0x000fe20000000800 */
[----:B------:R-:W-:Y:S02]  /*6760*/  IMAD.MOV.U32 R17, RZ, RZ, 0x1 ;  /* 0x00000001ff117424 */ /* 0x000fe400078e00ff */
[----:B------:R-:W-:Y:S01]  /*6770*/  IMAD R27, R29, R27, R26 ;  /* 0x0000001b1d1b7224 */ /* 0x000fe200078e021a */
[----:B------:R-:W0:Y:S01]  /*6780*/  LDC R14, c[0x0][0x618] ;  /* 0x00018600ff0e7b82 */ /* 0x000e220000000800 */
[----:B------:R-:W-:-:S04]  /*6790*/  IMAD.X R5, RZ, RZ, ~R4, P0 ;  /* 0x000000ffff057224 */ /* 0x000fc800000e0e04 */
[-C--:B--2---:R-:W-:Y:S02]  /*67a0*/  IMAD R6, R5, R24.reuse, RZ ;  /* 0x0000001805067224 */ /* 0x084fe400078e02ff */
[C---:B------:R-:W-:Y:S01]  /*67b0*/  IMAD.WIDE.U32 R4, R15.reuse, R24, R2 ;  /* 0x000000180f047225 */ /* 0x040fe200078e0002 */
[----:B------:R-:W2:Y:S03]  /*67c0*/  LDC R16, c[0x0][0x608] ;  /* 0x00018200ff107b82 */ /* 0x000ea60000000800 */
[----:B------:R-:W-:Y:S01]  /*67d0*/  IMAD R15, R15, R25, R6 ;  /* 0x000000190f0f7224 */ /* 0x000fe200078e0206 */
[----:B------:R-:W-:-:S03]  /*67e0*/  I2FP.F32.U32 R6, R28 ;  /* 0x0000001c00067245 */ /* 0x000fc60000201000 */
[----:B------:R-:W-:Y:S01]  /*67f0*/  IMAD.IADD R5, R5, 0x1, R15 ;  /* 0x0000000105057824 */ /* 0x000fe200078e020f */
[----:B------:R-:W3:Y:S01]  /*6800*/  LDC R30, c[0x0][0x658] ;  /* 0x00019600ff1e7b82 */ /* 0x000ee20000000800 */
[----:B-1----:R-:W-:Y:S01]  /*6810*/  ISETP.NE.U32.AND P0, PT, R32, RZ, PT ;  /* 0x000000ff2000720c */ /* 0x002fe20003f05070 */
[----:B------:R-:W-:-:S03]  /*6820*/  IMAD.MOV.U32 R15, RZ, RZ, -0x1 ;  /* 0xffffffffff0f7424 */ /* 0x000fc600078e00ff */
[----:B------:R-:W-:-:S03]  /*6830*/  ISETP.NE.AND.EX P0, PT, R33, RZ, PT, P0 ;  /* 0x000000ff2100720c */ /* 0x000fc60003f05300 */
[----:B------:R-:W1:Y:S01]  /*6840*/  LDC R25, c[0x0][0x148] ;  /* 0x00005200ff197b82 */ /* 0x000e620000000800 */
[-CC-:B0-----:R-:W-:Y:S02]  /*6850*/  SHF.R.U64 R20, R4, R14.reuse, R5.reuse ;  /* 0x0000000e04147219 */ /* 0x181fe40000001205 */
[----:B------:R-:W-:Y:S01]  /*6860*/  SHF.R.U32.HI R5, RZ, R14, R5 ;  /* 0x0000000eff057219 */ /* 0x000fe20000011605 */
[----:B------:R-:W-:-:S04]  /*6870*/  FMUL R14, R6, UR5 ;  /* 0x00000005060e7c20 */ /* 0x000fc80008400000 */
[----:B------:R-:W0:Y:S01]  /*6880*/  LDC R26, c[0x0][0x600] ;  /* 0x00018000ff1a7b82 */ /* 0x000e220000000800 */
[----:B------:R4:W0:Y:S01]  /*6890*/  F2I.U32.TRUNC.NTZ R23, R14 ;  /* 0x0000000e00177305 */ /* 0x000822000020f000 */
[-CC-:B--2---:R-:W-:Y:S02]  /*68a0*/  SHF.R.U64 R6, R20, R16.reuse, R5.reuse ;  /* 0x0000001014067219 */ /* 0x184fe40000001205 */
[----:B------:R-:W-:-:S04]  /*68b0*/  SHF.R.U32.HI R5, RZ, R16, R5 ;  /* 0x00000010ff057219 */ /* 0x000fc80000011605 */
[----:B------:R-:W2:Y:S01]  /*68c0*/  LDC R31, c[0x0][0x648] ;  /* 0x00019200ff1f7b82 */ /* 0x000ea20000000800 */
[-CC-:B---3--:R-:W-:Y:S02]  /*68d0*/  SHF.R.U64 R24, R6, R30.reuse, R5.reuse ;  /* 0x0000001e06187219 */ /* 0x188fe40000001205 */
[-C--:B------:R-:W-:Y:S02]  /*68e0*/  SHF.L.U32 R15, R15, R30.reuse, RZ ;  /* 0x0000001e0f0f7219 */ /* 0x080fe400000006ff */
[-C--:B------:R-:W-:Y:S01]  /*68f0*/  SHF.R.U32.HI R5, RZ, R30.reuse, R5 ;  /* 0x0000001eff057219 */ /* 0x080fe20000011605 */
[----:B------:R-:W-:Y:S01]  /*6900*/  IMAD.MOV.U32 R4, RZ, RZ, R24 ;  /* 0x000000ffff047224 */ /* 0x000fe200078e0018 */
[----:B------:R-:W-:Y:S01]  /*6910*/  SHF.L.U32 R30, R17, R30, RZ ;  /* 0x0000001e111e7219 */ /* 0x000fe200000006ff */
[----:B------:R-:W3:Y:S01]  /*6920*/  LDC R34, c[0x0][0x638] ;  /* 0x00018e00ff227b82 */ /* 0x000ee20000000800 */
[----:B------:R-:W-:-:S07]  /*6930*/  LOP3.LUT R29, RZ, R15, RZ, 0x33, !PT ;  /* 0x0000000fff1d7212 */ /* 0x000fce00078e33ff */
[----:B------:R-:W0:Y:S01]  /*6940*/  LDC R35, c[0x0][0x610] ;  /* 0x00018400ff237b82 */ /* 0x000e220000000800 */
        /* <DEDUP_REMOVED lines=11> */
.L_x_121:
[----:B--2---:R-:W-:Y:S01]  /*6a00*/  SHF.R.U64 R4, R4, R31, R5 ;  /* 0x0000001f04047219 */ /* 0x004fe20000001205 */
[----:B0-----:R-:W-:Y:S01]  /*6a10*/  VIADD R17, R26, 0xffffffff ;  /* 0xffffffff1a117836 */ /* 0x001fe20000000000 */
[----:B------:R-:W-:Y:S01]  /*6a20*/  LOP3.LUT R15, R6, R29, RZ, 0xc0, !PT ;  /* 0x0000001d060f7212 */ /* 0x000fe200078ec0ff */
[----:B------:R-:W-:Y:S02]  /*6a30*/  IMAD.MOV R23, RZ, RZ, -R23 ;  /* 0x000000ffff177224 */ /* 0x000fe400078e0a17 */
[----:B------:R-:W-:Y:S02]  /*6a40*/  IMAD.MOV R5, RZ, RZ, -R4 ;  /* 0x000000ffff057224 */ /* 0x000fe400078e0a04 */
[----:B------:R-:W-:Y:S01]  /*6a50*/  IMAD R6, R30, R4, R15 ;  /* 0x000000041e067224 */ /* 0x000fe200078e020f */
[----:B------:R-:W-:Y:S01]  /*6a60*/  LOP3.LUT R15, R20, R17, RZ, 0xc0, !PT ;  /* 0x00000011140f7212 */ /* 0x000fe200078ec0ff */
[----:B-1----:R-:W-:Y:S02]  /*6a70*/  @P3 IMAD R27, R25, R23, R28 ;  /* 0x00000017191b3224 */ /* 0x002fe400078e021c */
[----:B---3--:R-:W-:-:S02]  /*6a80*/  IMAD R4, R5, R34, R24 ;  /* 0x0000002205047224 */ /* 0x008fc400078e0218 */
[----:B------:R-:W-:Y:S02]  /*6a90*/  IMAD R6, R6, R35, R27 ;  /* 0x0000002306067224 */ /* 0x000fe400078e021b */
[----:B------:R-:W-:Y:S02]  /*6aa0*/  IMAD R15, R4, R26, R15 ;  /* 0x0000001a040f7224 */ /* 0x000fe400078e020f */
[----:B------:R-:W-:Y:S02]  /*6ab0*/  IMAD.MOV.U32 R14, RZ, RZ, 0x1 ;  /* 0x00000001ff0e7424 */ /* 0x000fe400078e00ff */
[----:B------:R-:W-:Y:S01]  /*6ac0*/  IMAD.MOV.U32 R4, RZ, RZ, R22 ;  /* 0x000000ffff047224 */ /* 0x000fe200078e0016 */
[----:B------:R-:W-:Y:S02]  /*6ad0*/  SEL R5, R15, R6, !P3 ;  /* 0x000000060f057207 */ /* 0x000fe40005800000 */
[----:B------:R-:W-:-:S07]  /*6ae0*/  SEL R6, R6, R15, !P3 ;  /* 0x0000000f06067207 */ /* 0x000fce0005800000 */
.L_x_119:
[----:B------:R-:W-:Y:S02]  /*6af0*/  LOP3.LUT P0, RZ, R14, 0xff, RZ, 0xc0, !PT ;  /* 0x000000ff0eff7812 */ /* 0x000fe4000780c0ff */
[----:B------:R-:W-:-:S11]  /*6b00*/  LOP3.LUT R101, R101, 0x1, RZ, 0x3c, !PT ;  /* 0x0000000165657812 */ /* 0x000fd600078e3cff */
[----:B------:R-:W-:Y:S05]  /*6b10*/  @P0 BRA `(.L_x_122) ;  /* 0xffffffa8007c0947 */ /* 0x000fea000383ffff */
[----:B------:R-:W-:Y:S05]  /*6b20*/  EXIT ;  /* 0x000000000000794d */ /* 0x000fea0003800000 */
.L_x_14:
[----:B------:R-:W-:-:S08]  /*6b30*/  ISETP.NE.AND P0, PT, R20, RZ, PT ;  /* 0x000000ff1400720c */ /* 0x000fd00003f05270 */
[----:B-----5:R-:W0:-:S00]  /*6b40*/  USETMAXREG.DEALLOC.CTAPOOL 0x28 ;  /* 0x00000028000079c8 */ /* 0x020e0000080e0500 */
[----:B------:R-:W-:Y:S05]  /*6b50*/  @P0 EXIT ;  /* 0x000000000000094d */ /* 0x000fea0003800000 */
[----:B0-----:R-:W-:Y:S01]  /*6b60*/  LOP3.LUT P0, RZ, R16, 0xff, RZ, 0xc0, !PT ;  /* 0x000000ff10ff7812 */ /* 0x001fe2000780c0ff */
[----:B------:R-:W-:Y:S02]  /*6b70*/  IMAD.MOV.U32 R12, RZ, RZ, 0x1 ;  /* 0x00000001ff0c7424 */ /* 0x000fe400078e00ff */
[----:B------:R-:W-:-:S10]  /*6b80*/  IMAD.MOV.U32 R15, RZ, RZ, RZ ;  /* 0x000000ffff0f7224 */ /* 0x000fd400078e00ff */
[----:B------:R-:W-:Y:S05]  /*6b90*/  @!P0 BRA `(.L_x_123) ;  /* 0x0000000c00048947 */ /* 0x000fea0003800000 */
[----:B------:R-:W-:Y:S01]  /*6ba0*/  LOP3.LUT P0, RZ, R11, 0x1f, RZ, 0xc0, !PT ;  /* 0x0000001f0bff7812 */ /* 0x000fe2000780c0ff */
[----:B------:R-:W-:Y:S01]  /*6bb0*/  ULDC UR5, c[0x0][0x658] ;  /* 0x0001960000057ab9 */ /* 0x000fe20000000800 */
[----:B------:R-:W-:Y:S01]  /*6bc0*/  UMOV UR7, 0xffffffff ;  /* 0xffffffff00077882 */ /* 0x000fe20000000000 */
[----:B------:R-:W-:Y:S01]  /*6bd0*/  BSSY B0, `(.L_x_123) ;  /* 0x00000bd000007945 */ /* 0x000fe20003800000 */
[----:B------:R-:W-:Y:S01]  /*6be0*/  USHF.L.U32 UR7, UR7, UR5, URZ ;  /* 0x0000000507077299 */ /* 0x000fe2000800063f */
[C---:B------:R-:W-:Y:S01]  /*6bf0*/  ISETP.NE.AND P2, PT, R10.reuse, RZ, PT ;  /* 0x000000ff0a00720c */ /* 0x040fe20003f45270 */
[----:B------:R-:W-:Y:S01]  /*6c00*/  IMAD.MOV.U32 R14, RZ, RZ, 0x1 ;  /* 0x00000001ff0e7424 */ /* 0x000fe200078e00ff */
[----:B------:R-:W-:Y:S01]  /*6c10*/  ISETP.NE.OR P0, PT, R10, RZ, !P0 ;  /* 0x000000ff0a00720c */ /* 0x000fe20004705670 */
[----:B------:R-:W-:Y:S01]  /*6c20*/  IMAD.MOV.U32 R12, RZ, RZ, 0x1 ;  /* 0x00000001ff0c7424 */ /* 0x000fe200078e00ff */
[----:B------:R-:W-:Y:S01]  /*6c30*/  LOP3.LUT R13, R7, 0x2, RZ, 0xfc, !PT ;  /* 0x00000002070d7812 */ /* 0x000fe200078efcff */
[----:B------:R-:W-:Y:S01]  /*6c40*/  IMAD.MOV.U32 R15, RZ, RZ, RZ ;  /* 0x000000ffff0f7224 */ /* 0x000fe200078e00ff */
[----:B------:R-:W-:Y:S01]  /*6c50*/  ULDC UR4, c[0x0][0x600] ;  /* 0x0001800000047ab9 */ /* 0x000fe20000000800 */
[----:B------:R-:W-:Y:S01]  /*6c60*/  UMOV UR8, 0x1 ;  /* 0x0000000100087882 */ /* 0x000fe20000000000 */
[----:B------:R-:W-:-:S02]  /*6c70*/  UIADD3 UR19, UR6, 0x1, URZ ;  /* 0x0000000106137890 */ /* 0x000fc4000fffe03f */
[----:B------:R-:W-:Y:S02]  /*6c80*/  UIADD3 UR13, UR4, -0x1, URZ ;  /* 0xffffffff040d7890 */ /* 0x000fe4000fffe03f */
[----:B------:R-:W-:Y:S02]  /*6c90*/  USHF.L.U32 UR17, UR8, UR5, URZ ;  /* 0x0000000508117299 */ /* 0x000fe4000800063f */
[----:B------:R-:W-:Y:S01]  /*6ca0*/  ULOP3.LUT UR16, URZ, UR7, URZ, 0x33, !UPT ;  /* 0x000000073f107292 */ /* 0x000fe2000f8e333f */
[----:B------:R-:W-:-:S11]  /*6cb0*/  ULDC.64 UR20, c[0x0][0x198] ;  /* 0x0000660000147ab9 */ /* 0x000fd60000000a00 */
.L_x_135:
[----:B------:R-:W-:-:S03]  /*6cc0*/  UMOV UR4, 0xffffffff ;  /* 0xffffffff00047882 */ /* 0x000fc60000000000 */
[----:B------:R-:W-:Y:S05]  /*6cd0*/  BRA.DIV UR4, `(.L_x_124) ;  /* 0x0000001204f47947 */ /* 0x000fea000b800000 */
[----:B------:R-:W-:-:S13]  /*6ce0*/  ELECT P1, URZ, PT ;  /* 0x00000000003f782f */ /* 0x000fda0003820000 */
.L_x_156:
[----:B------:R-:W0:Y:S01]  /*6cf0*/  LDC R10, c[0x0][0x28c] ;  /* 0x0000a300ff0a7b82 */ /* 0x000e220000000800 */
[----:B------:R-:W-:Y:S01]  /*6d00*/  BSSY B1, `(.L_x_125) ;  /* 0x0000036000017945 */ /* 0x000fe20003800000 */
[----:B0-----:R-:W-:-:S13]  /*6d10*/  ISETP.LT.OR P1, PT, R10, 0x1, !P1 ;  /* 0x000000010a00780c */ /* 0x001fda0004f21670 */
[----:B------:R-:W-:Y:S05]  /*6d20*/  @P1 BRA `(.L_x_126) ;  /* 0x0000000000cc1947 */ /* 0x000fea0003800000 */
[----:B------:R-:W-:Y:S02]  /*6d30*/  IMAD R16, R5, 0x50, RZ ;  /* 0x0000005005107824 */ /* 0x000fe400078e02ff */
[----:B------:R-:W-:Y:S02]  /*6d40*/  IMAD.SHL.U32 R17, R6, 0x40, RZ ;  /* 0x0000004006117824 */ /* 0x000fe400078e00ff */
[----:B------:R-:W-:Y:S02]  /*6d50*/  IMAD.MOV.U32 R18, RZ, RZ, RZ ;  /* 0x000000ffff127224 */ /* 0x000fe400078e00ff */
[----:B------:R-:W-:Y:S02]  /*6d60*/  IMAD.U32 R20, RZ, RZ, UR19 ;  /* 0x00000013ff147e24 */ /* 0x000fe4000f8e00ff */
[----:B------:R-:W-:Y:S02]  /*6d70*/  IMAD.MOV.U32 R5, RZ, RZ, R12 ;  /* 0x000000ffff057224 */ /* 0x000fe400078e000c */
[----:B------:R-:W-:-:S07]  /*6d80*/  IMAD.MOV.U32 R6, RZ, RZ, R15 ;  /* 0x000000ffff067224 */ /* 0x000fce00078e000f */
.L_x_130:
[----:B------:R-:W0:Y:S01]  /*6d90*/  S2R R11, SR_CgaCtaId ;  /* 0x00000000000b7919 */ /* 0x000e220000008800 */
[----:B------:R-:W-:-:S04]  /*6da0*/  MOV R10, 0x400 ;  /* 0x00000400000a7802 */ /* 0x000fc80000000f00 */
[----:B0-----:R-:W-:Y:S02]  /*6db0*/  LEA R21, R11, R10, 0x18 ;  /* 0x0000000a0b157211 */ /* 0x001fe400078ec0ff */
[----:B------:R-:W-:Y:S01]  /*6dc0*/  SHF.L.U32 R10, R5, 0x1f, RZ ;  /* 0x0000001f050a7819 */ /* 0x000fe200000006ff */
[----:B------:R-:W0:Y:S02]  /*6dd0*/  @!P2 LDC R11, c[0x0][0x500] ;  /* 0x00014000ff0bab82 */ /* 0x000e240000000800 */
[----:B------:R-:W-:-:S04]  /*6de0*/  IMAD R19, R6, 0x8, R21 ;  /* 0x0000000806137824 */ /* 0x000fc800078e0215 */
[----:B------:R-:W1:Y:S02]  /*6df0*/  SYNCS.PHASECHK.TRANS64.TRYWAIT P1, [R19+URZ+0x60], R10 ;  /* 0x0000600a130075a7 */ /* 0x000e64000802017f */
[----:B-1----:R-:W-:Y:S05]  /*6e00*/  @!P1 BRA `(.L_x_127) ;  /* 0x0000001000c89947 */ /* 0x002fea0003800000 */
.L_x_157:
[----:B-1----:R-:W-:Y:S01]  /*6e10*/  PRMT R10, R13, 0x9910, RZ ;  /* 0x000099100d0a7816 */ /* 0x002fe200000000ff */
[----:B0-----:R0:W-:Y:S03]  /*6e20*/  @!P2 SYNCS.ARRIVE.TRANS64 RZ, [R19+URZ], R11 ;  /* 0x0000000b13ffa9a7 */ /* 0x0011e6000800003f */
[----:B------:R-:W-:-:S13]  /*6e30*/  ISETP.NE.AND P1, PT, R10, 0x2, PT ;  /* 0x000000020a00780c */ /* 0x000fda0003f25270 */
[----:B0-----:R-:W-:Y:S05]  /*6e40*/  @P1 BRA `(.L_x_128) ;  /* 0x0000000000041947 */ /* 0x001fea0003800000 */
[----:B------:R-:W-:Y:S01]  /*6e50*/  BPT.TRAP 0x1 ;  /* 0x000000040000795c */ /* 0x000fe20000300000 */
.L_x_128:
[----:B------:R-:W-:Y:S05]  /*6e60*/  @P0 BRA `(.L_x_129) ;  /* 0x0000000000040947 */ /* 0x000fea0003800000 */
[----:B------:R-:W-:Y:S01]  /*6e70*/  BPT.TRAP 0x1 ;  /* 0x000000040000795c */ /* 0x000fe20000300000 */
.L_x_129:
[C-C-:B------:R-:W-:Y:S01]  /*6e80*/  IMAD R10, R6.reuse, 0x2000, R21.reuse ;  /* 0x00002000060a7824 */ /* 0x140fe200078e0215 */
[----:B------:R-:W-:Y:S01]  /*6e90*/  R2UR UR9, R19 ;  /* 0x00000000130972ca */ /* 0x000fe200000e0000 */
[----:B------:R-:W-:Y:S01]  /*6ea0*/  IMAD R21, R6, 0x2800, R21 ;  /* 0x0000280006157824 */ /* 0x000fe200078e0215 */
[----:B------:R-:W-:Y:S01]  /*6eb0*/  UIADD3 UR4, UP0, UR20, 0xf0, URZ ;  /* 0x000000f014047890 */ /* 0x000fe2000ff1e03f */
[----:B------:R-:W-:Y:S01]  /*6ec0*/  VIADD R20, R20, 0xffffffff ;  /* 0xffffffff14147836 */ /* 0x000fe20000000000 */
[----:B------:R-:W-:Y:S01]  /*6ed0*/  R2UR UR5, R10 ;  /* 0x000000000a0572ca */ /* 0x000fe200000e0000 */
[----:B------:R-:W-:Y:S01]  /*6ee0*/  UIADD3 UR22, UP1, UR20, 0x1f0, URZ ;  /* 0x000001f014167890 */ /* 0x000fe2000ff3e03f */
[----:B------:R-:W-:Y:S01]  /*6ef0*/  R2UR UR7, R21 ;  /* 0x00000000150772ca */ /* 0x000fe200000e0000 */
[----:B------:R-:W-:Y:S01]  /*6f00*/  VIADD R6, R6, 0x1 ;  /* 0x0000000106067836 */ /* 0x000fe20000000000 */
[----:B------:R-:W-:Y:S01]  /*6f10*/  R2UR UR11, R17 ;  /* 0x00000000110b72ca */ /* 0x000fe200000e0000 */
[----:B------:R-:W-:Y:S01]  /*6f20*/  UIADD3.X UR23, URZ, UR21, URZ, UP1, !UPT ;  /* 0x000000153f177290 */ /* 0x000fe20008ffe43f */
[----:B------:R-:W-:Y:S01]  /*6f30*/  R2UR UR10, R18 ;  /* 0x00000000120a72ca */ /* 0x000fe200000e0000 */
[----:B------:R-:W-:Y:S01]  /*6f40*/  UMOV UR14, 0x0 ;  /* 0x00000000000e7882 */ /* 0x000fe20000000000 */
[----:B------:R-:W-:Y:S01]  /*6f50*/  R2UR UR12, R4 ;  /* 0x00000000040c72ca */ /* 0x000fe200000e0000 */
[----:B------:R-:W-:Y:S01]  /*6f60*/  UMOV UR15, 0x10000000 ;  /* 0x10000000000f7882 */ /* 0x000fe20000000000 */
[----:B------:R-:W-:Y:S01]  /*6f70*/  R2UR UR18, R16 ;  /* 0x00000000101272ca */ /* 0x000fe200000e0000 */
[----:B------:R-:W-:Y:S01]  /*6f80*/  VIADD R18, R18, 0x80 ;  /* 0x0000008012127836 */ /* 0x000fe20000000000 */
[----:B------:R-:W-:Y:S01]  /*6f90*/  ISETP.GT.AND P4, PT, R20, 0x1, PT ;  /* 0x000000011400780c */ /* 0x000fe20003f84270 */
[----:B------:R-:W-:Y:S01]  /*6fa0*/  UIADD3 UR8, UR5, 0x200, URZ ;  /* 0x0000020005087890 */ /* 0x000fe2000fffe03f */
[----:B------:R-:W-:Y:S01]  /*6fb0*/  ISETP.NE.AND P1, PT, R6, 0xc, PT ;  /* 0x0000000c0600780c */ /* 0x000fe20003f25270 */
[----:B------:R-:W-:-:S02]  /*6fc0*/  UIADD3.X UR5, URZ, UR21, URZ, UP0, !UPT ;  /* 0x000000153f057290 */ /* 0x000fc400087fe43f */
[----:B------:R-:W-:Y:S01]  /*6fd0*/  UIADD3 UR7, UR7, 0x18200, URZ ;  /* 0x0001820007077890 */ /* 0x000fe2000fffe03f */
[----:B------:R-:W-:Y:S02]  /*6fe0*/  SEL R10, RZ, 0x1, P1 ;  /* 0x00000001ff0a7807 */ /* 0x000fe40000800000 */
[----:B------:R-:W-:Y:S02]  /*6ff0*/  SEL R6, R6, RZ, P1 ;  /* 0x000000ff06067207 */ /* 0x000fe40000800000 */
[----:B------:R-:W-:Y:S02]  /*7000*/  LOP3.LUT R5, R5, R10, RZ, 0x3c, !PT ;  /* 0x0000000a05057212 */ /* 0x000fe400078e3cff */
[----:B------:R0:W-:Y:S02]  /*7010*/  UTMALDG.3D [UR8], [UR4], desc[UR14] ;  /* 0x00000e08040075b4 */ /* 0x0001e40008011000 */
[----:B0-----:R-:W-:Y:S01]  /*7020*/  UMOV UR8, UR7 ;  /* 0x0000000700087c82 */ /* 0x001fe20008000000 */
[----:B------:R-:W-:-:S02]  /*7030*/  UMOV UR11, UR18 ;  /* 0x00000012000b7c82 */ /* 0x000fc40008000000 */
[----:B------:R0:W-:Y:S02]  /*7040*/  UTMALDG.3D [UR8], [UR22], desc[UR14] ;  /* 0x00000e08160075b4 */ /* 0x0001e40008011000 */
[----:B0-----:R-:W-:Y:S05]  /*7050*/  @P4 BRA `(.L_x_130) ;  /* 0xfffffffc004c4947 */ /* 0x001fea000383ffff */
.L_x_126:
[----:B------:R-:W-:Y:S05]  /*7060*/  BSYNC B1 ;  /* 0x0000000000017941 */ /* 0x000fea0003800000 */
.L_x_125:
[----:B------:R-:W-:Y:S01]  /*7070*/  LOP3.LUT P5, RZ, R14, 0xff, RZ, 0xc0, !PT ;  /* 0x000000ff0eff7812 */ /* 0x000fe200078ac0ff */
[----:B------:R-:W-:Y:S01]  /*7080*/  VIADD R6, R15, UR6 ;  /* 0x000000060f067c36 */ /* 0x000fe20008000000 */
[----:B------:R-:W-:Y:S01]  /*7090*/  ULDC.64 UR4, c[0x0][0x650] ;  /* 0x0001940000047ab9 */ /* 0x000fe20000000a00 */
[----:B------:R-:W-:Y:S01]  /*70a0*/  IMAD.U32 R11, RZ, RZ, UR6 ;  /* 0x00000006ff0b7e24 */ /* 0x000fe2000f8e00ff */
[----:B------:R-:W-:Y:S01]  /*70b0*/  UISETP.GE.U32.AND UP0, UPT, UR6, 0xc, UPT ;  /* 0x0000000c0600788c */ /* 0x000fe2000bf06070 */
[----:B------:R-:W-:Y:S01]  /*70c0*/  BSSY B1, `(.L_x_131) ;  /* 0x000006b000017945 */ /* 0x000fe20003800000 */
[----:B------:R-:W-:Y:S02]  /*70d0*/  ISETP.GT.U32.AND P1, PT, R6, 0xb, PT ;  /* 0x0000000b0600780c */ /* 0x000fe40003f24070 */
[----:B------:R-:W-:Y:S02]  /*70e0*/  PRMT R14, RZ, 0x7610, R14 ;  /* 0x00007610ff0e7816 */ /* 0x000fe4000000000e */
[----:B------:R-:W-:-:S02]  /*70f0*/  ISETP.LT.U32.AND P1, PT, R11, 0xc, P1 ;  /* 0x0000000c0b00780c */ /* 0x000fc40000f21070 */
[----:B------:R-:W-:Y:S01]  /*7100*/  PLOP3.LUT P4, PT, PT, PT, UP0, 0x80, 0x0 ;  /* 0x000000000000781c */ /* 0x000fe20003f8f008 */
[----:B------:R-:W0:Y:S01]  /*7110*/  @P5 S2R R5, SR_CgaCtaId ;  /* 0x0000000000055919 */ /* 0x000e220000008800 */
[----:B------:R-:W-:-:S04]  /*7120*/  @P5 MOV R4, 0x400 ;  /* 0x0000040000045802 */ /* 0x000fc80000000f00 */
[----:B0-----:R-:W-:Y:S01]  /*7130*/  @P5 LEA R10, R5, R4, 0x18 ;  /* 0x00000004050a5211 */ /* 0x001fe200078ec0ff */
[----:B------:R-:W-:-:S03]  /*7140*/  IMAD.WIDE.U32 R4, R6, -0x55555555, RZ ;  /* 0xaaaaaaab06047825 */ /* 0x000fc600078e00ff */
[----:B------:R0:W-:Y:S01]  /*7150*/  @P5 SYNCS.ARRIVE.TRANS64.A1T0 RZ, [R10+URZ+0xf8], RZ ;  /* 0x0000f8ff0aff59a7 */ /* 0x0001e2000810003f */
[----:B------:R-:W-:Y:S01]  /*7160*/  IADD3 R2, P5, R2, R8, RZ ;  /* 0x0000000802027210 */ /* 0x000fe20007fbe0ff */
[----:B------:R-:W-:Y:S01]  /*7170*/  IMAD.MOV.U32 R4, RZ, RZ, -0x1 ;  /* 0xffffffffff047424 */ /* 0x000fe200078e00ff */
[----:B------:R-:W-:Y:S02]  /*7180*/  SHF.R.U32.HI R11, RZ, 0x3, R5 ;  /* 0x00000003ff0b7819 */ /* 0x000fe40000011605 */
[----:B------:R-:W-:Y:S01]  /*7190*/  SEL R5, RZ, 0x1, !P1 ;  /* 0x00000001ff057807 */ /* 0x000fe20004800000 */
[----:B------:R-:W-:Y:S01]  /*71a0*/  IMAD.X R3, R3, 0x1, R0, P5 ;  /* 0x0000000103037824 */ /* 0x000fe200028e0600 */
[----:B------:R-:W-:Y:S01]  /*71b0*/  ISETP.GE.U32.AND P1, PT, R2, UR4, PT ;  /* 0x0000000402007c0c */ /* 0x000fe2000bf26070 */
[----:B------:R-:W-:Y:S01]  /*71c0*/  IMAD R15, R11, -0xc, R6 ;  /* 0xfffffff40b0f7824 */ /* 0x000fe200078e0206 */
[----:B------:R-:W-:Y:S01]  /*71d0*/  LOP3.LUT R12, R12, R5, RZ, 0x3c, !PT ;  /* 0x000000050c0c7212 */ /* 0x000fe200078e3cff */
[----:B------:R-:W-:Y:S01]  /*71e0*/  IMAD.MOV.U32 R6, RZ, RZ, -0x1 ;  /* 0xffffffffff067424 */ /* 0x000fe200078e00ff */
[----:B------:R-:W-:Y:S01]  /*71f0*/  ISETP.GE.U32.AND.EX P1, PT, R3, UR5, PT, P1 ;  /* 0x0000000503007c0c */ /* 0x000fe2000bf26110 */
[----:B------:R-:W-:Y:S01]  /*7200*/  IMAD.MOV.U32 R5, RZ, RZ, -0x1 ;  /* 0xffffffffff057424 */ /* 0x000fe200078e00ff */
[----:B------:R-:W-:-:S02]  /*7210*/  @P4 LOP3.LUT R12, R12, 0x1, R11, 0x78, !PT ;  /* 0x000000010c0c4812 */ /* 0x000fc400078e780b */
[----:B0-----:R-:W-:-:S09]  /*7220*/  PRMT R10, RZ, 0x7610, R10 ;  /* 0x00007610ff0a7816 */ /* 0x001fd2000000000a */
[----:B------:R-:W-:Y:S05]  /*7230*/  @P1 BRA `(.L_x_132) ;  /* 0x00000004004c1947 */ /* 0x000fea0003800000 */
[----:B------:R-:W0:Y:S01]  /*7240*/  S2R R17, SR_CTAID.X ;  /* 0x0000000000117919 */ /* 0x000e220000002500 */
[----:B------:R-:W-:Y:S01]  /*7250*/  ULDC.64 UR4, c[0x0][0x628] ;  /* 0x00018a0000047ab9 */ /* 0x000fe20000000a00 */
[----:B------:R-:W1:Y:S01]  /*7260*/  LDC R18, c[0x0][0x144] ;  /* 0x00005100ff127b82 */ /* 0x000e620000000800 */
[----:B------:R-:W-:Y:S01]  /*7270*/  ISETP.NE.U32.AND P1, PT, RZ, UR4, PT ;  /* 0x00000004ff007c0c */ /* 0x000fe2000bf25070 */
[----:B------:R-:W2:Y:S01]  /*7280*/  S2R R6, SR_CTAID.Y ;  /* 0x0000000000067919 */ /* 0x000ea20000002600 */
[----:B------:R-:W-:Y:S01]  /*7290*/  ULDC UR7, c[0x0][0x150] ;  /* 0x0000540000077ab9 */ /* 0x000fe20000000800 */
[----:B------:R-:W-:Y:S01]  /*72a0*/  ULDC UR8, c[0x0][0x630] ;  /* 0x00018c0000087ab9 */ /* 0x000fe20000000800 */
[----:B------:R-:W-:Y:S01]  /*72b0*/  ISETP.NE.AND.EX P1, PT, RZ, UR5, PT, P1 ;  /* 0x00000005ff007c0c */ /* 0x000fe2000bf25310 */
[----:B------:R-:W-:Y:S01]  /*72c0*/  IMAD.MOV.U32 R4, RZ, RZ, R2 ;  /* 0x000000ffff047224 */ /* 0x000fe200078e0002 */
[----:B0-----:R-:W-:-:S05]  /*72d0*/  I2FP.F32.U32 R5, R17 ;  /* 0x0000001100057245 */ /* 0x001fca0000201000 */
[----:B------:R-:W-:Y:S01]  /*72e0*/  FMUL R20, R5, UR7 ;  /* 0x0000000705147c20 */ /* 0x000fe20008400000 */
[----:B------:R-:W-:-:S05]  /*72f0*/  IMAD.MOV.U32 R5, RZ, RZ, R3 ;  /* 0x000000ffff057224 */ /* 0x000fca00078e0003 */
[----:B--2---:R-:W-:Y:S05]  /*7300*/  @!P1 BRA `(.L_x_133) ;  /* 0x0000000000289947 */ /* 0x004fea0003800000 */
[----:B------:R-:W-:Y:S02]  /*7310*/  ULDC UR7, c[0x0][0x634] ;  /* 0x00018d0000077ab9 */ /* 0x000fe40000000800 */
[----:B------:R-:W-:-:S05]  /*7320*/  IADD3 R5, P1, R2, UR7, RZ ;  /* 0x0000000702057c10 */ /* 0x000fca000ff3e0ff */
[----:B------:R-:W-:-:S04]  /*7330*/  IMAD.X R19, RZ, RZ, R3, P1 ;  /* 0x000000ffff137224 */ /* 0x000fc800008e0603 */
[----:B------:R-:W-:-:S04]  /*7340*/  IMAD.WIDE.U32 R10, R19, UR4, RZ ;  /* 0x00000004130a7c25 */ /* 0x000fc8000f8e00ff */
[----:B------:R-:W-:-:S04]  /*7350*/  IMAD.WIDE.U32 R10, P1, R5, UR5, R10 ;  /* 0x00000005050a7c25 */ /* 0x000fc8000f82000a */
[----:B------:R-:W-:-:S04]  /*7360*/  IMAD.WIDE.U32 R4, R5, UR4, RZ ;  /* 0x0000000405047c25 */ /* 0x000fc8000f8e00ff */
[----:B------:R-:W-:Y:S01]  /*7370*/  IMAD.MOV.U32 R4, RZ, RZ, R11 ;  /* 0x000000ffff047224 */ /* 0x000fe200078e000b */
[----:B------:R-:W-:Y:S01]  /*7380*/  IADD3 RZ, P4, R5, R10, RZ ;  /* 0x0000000a05ff7210 */ /* 0x000fe20007f9e0ff */
[----:B------:R-:W-:-:S04]  /*7390*/  IMAD.X R5, RZ, RZ, RZ, P1 ;  /* 0x000000ffff057224 */ /* 0x000fc800008e06ff */
[----:B------:R-:W-:-:S08]  /*73a0*/  IMAD.WIDE.U32.X R4, R19, UR5, R4, P4 ;  /* 0x0000000513047c25 */ /* 0x000fd0000a0e0404 */
.L_x_133:
[--C-:B------:R-:W-:Y:S01]  /*73b0*/  SHF.R.U64 R16, R4, UR8, R5.reuse ;  /* 0x0000000804107c19 */ /* 0x100fe20008001205 */
[----:B------:R-:W0:Y:S01]  /*73c0*/  F2I.U32.TRUNC.NTZ R20, R20 ;  /* 0x0000001400147305 */ /* 0x000e22000020f000 */
[----:B------:R-:W-:Y:S01]  /*73d0*/  SHF.R.U32.HI R4, RZ, UR8, R5 ;  /* 0x00000008ff047c19 */ /* 0x000fe20008011605 */
[----:B------:R-:W-:Y:S01]  /*73e0*/  ULDC.64 UR4, c[0x0][0x620] ;  /* 0x0001880000047ab9 */ /* 0x000fe20000000a00 */
[----:B------:R-:W-:Y:S01]  /*73f0*/  IADD3 R11, P1, RZ, -R16, RZ ;  /* 0x80000010ff0b7210 */ /* 0x000fe20007f3e0ff */
[----:B------:R-:W-:Y:S01]  /*7400*/  ULDC.64 UR8, c[0x0][0x640] ;  /* 0x0001900000087ab9 */ /* 0x000fe20000000a00 */
[----:B------:R-:W2:Y:S03]  /*7410*/  LDC R21, c[0x0][0x148] ;  /* 0x00005200ff157b82 */ /* 0x000ea60000000800 */
[----:B------:R-:W-:Y:S01]  /*7420*/  IMAD.X R4, RZ, RZ, ~R4, P1 ;  /* 0x000000ffff047224 */ /* 0x000fe200008e0e04 */
[----:B------:R-:W-:-:S03]  /*7430*/  ISETP.NE.U32.AND P1, PT, RZ, UR8, PT ;  /* 0x00000008ff007c0c */ /* 0x000fc6000bf25070 */
[----:B------:R-:W-:Y:S01]  /*7440*/  IMAD R10, R4, UR4, RZ ;  /* 0x00000004040a7c24 */ /* 0x000fe2000f8e02ff */
[----:B------:R-:W-:Y:S01]  /*7450*/  ISETP.NE.AND.EX P1, PT, RZ, UR9, PT, P1 ;  /* 0x00000009ff007c0c */ /* 0x000fe2000bf25310 */
[----:B------:R-:W-:Y:S01]  /*7460*/  IMAD.WIDE.U32 R4, R11, UR4, R2 ;  /* 0x000000040b047c25 */ /* 0x000fe2000f8e0002 */
[----:B------:R-:W-:-:S03]  /*7470*/  ULDC UR4, c[0x0][0x618] ;  /* 0x0001860000047ab9 */ /* 0x000fc60000000800 */
[----:B------:R-:W-:Y:S01]  /*7480*/  IMAD R11, R11, UR5, R10 ;  /* 0x000000050b0b7c24 */ /* 0x000fe2000f8e020a */
[----:B------:R-:W-:Y:S01]  /*7490*/  ULDC UR5, c[0x0][0x154] ;  /* 0x0000550000057ab9 */ /* 0x000fe20000000800 */
[----:B0-----:R-:W-:Y:S02]  /*74a0*/  IMAD.MOV R10, RZ, RZ, -R20 ;  /* 0x000000ffff0a7224 */ /* 0x001fe400078e0a14 */
[----:B------:R-:W-:Y:S02]  /*74b0*/  IMAD.IADD R5, R5, 0x1, R11 ;  /* 0x0000000105057824 */ /* 0x000fe400078e020b */
[----:B-1----:R-:W-:Y:S01]  /*74c0*/  IMAD R17, R18, R10, R17 ;  /* 0x0000000a12117224 */ /* 0x002fe200078e0211 */
[----:B------:R-:W-:Y:S02]  /*74d0*/  I2FP.F32.U32 R10, R6 ;  /* 0x00000006000a7245 */ /* 0x000fe40000201000 */
[--C-:B------:R-:W-:Y:S02]  /*74e0*/  SHF.R.U64 R18, R4, UR4, R5.reuse ;  /* 0x0000000404127c19 */ /* 0x100fe40008001205 */
[----:B------:R-:W-:Y:S01]  /*74f0*/  SHF.R.U32.HI R5, RZ, UR4, R5 ;  /* 0x00000004ff057c19 */ /* 0x000fe20008011605 */
[----:B------:R-:W-:Y:S01]  /*7500*/  FMUL R10, R10, UR5 ;  /* 0x000000050a0a7c20 */ /* 0x000fe20008400000 */
[----:B------:R-:W-:-:S02]  /*7510*/  ULDC UR4, c[0x0][0x608] ;  /* 0x0001820000047ab9 */ /* 0x000fc40000000800 */
[--C-:B------:R-:W-:Y:S01]  /*7520*/  SHF.R.U64 R20, R18, UR4, R5.reuse ;  /* 0x0000000412147c19 */ /* 0x100fe20008001205 */
[----:B------:R0:W1:Y:S01]  /*7530*/  F2I.U32.TRUNC.NTZ R22, R10 ;  /* 0x0000000a00167305 */ /* 0x000062000020f000 */
[----:B------:R-:W-:Y:S01]  /*7540*/  SHF.R.U32.HI R5, RZ, UR4, R5 ;  /* 0x00000004ff057c19 */ /* 0x000fe20008011605 */
[----:B------:R-:W-:-:S03]  /*7550*/  ULDC UR4, c[0x0][0x658] ;  /* 0x0001960000047ab9 */ /* 0x000fc60000000800 */
[--C-:B------:R-:W-:Y:S02]  /*7560*/  SHF.R.U64 R19, R20, UR4, R5.reuse ;  /* 0x0000000414137c19 */ /* 0x100fe40008001205 */
[----:B------:R-:W-:-:S03]  /*7570*/  SHF.R.U32.HI R23, RZ, UR4, R5 ;  /* 0x00000004ff177c19 */ /* 0x000fc60008011605 */
[----:B------:R-:W-:Y:S02]  /*7580*/  IMAD.MOV.U32 R4, RZ, RZ, R19 ;  /* 0x000000ffff047224 */ /* 0x000fe400078e0013 */
[----:B------:R-:W-:Y:S01]  /*7590*/  IMAD.MOV.U32 R5, RZ, RZ, R23 ;  /* 0x000000ffff057224 */ /* 0x000fe200078e0017 */
[----:B0-----:R-:W-:Y:S06]  /*75a0*/  @!P1 BRA `(.L_x_134) ;  /* 0x0000000000289947 */ /* 0x001fec0003800000 */
        /* <DEDUP_REMOVED lines=10> */
.L_x_134:
[----:B------:R-:W-:Y:S01]  /*7650*/  ULDC UR4, c[0x0][0x648] ;  /* 0x0001920000047ab9 */ /* 0x000fe20000000800 */
[----:B-1----:R-:W-:Y:S01]  /*7660*/  IMAD.MOV R22, RZ, RZ, -R22 ;  /* 0x000000ffff167224 */ /* 0x002fe200078e0a16 */
[----:B------:R-:W-:Y:S01]  /*7670*/  SHF.R.U64 R5, R4, UR4, R5 ;  /* 0x0000000404057c19 */ /* 0x000fe20008001205 */
[----:B------:R-:W-:Y:S01]  /*7680*/  ULDC UR4, c[0x0][0x638] ;  /* 0x00018e0000047ab9 */ /* 0x000fe20000000800 */
[----:B------:R-:W-:Y:S01]  /*7690*/  LOP3.LUT R4, R20, UR16, RZ, 0xc0, !PT ;  /* 0x0000001014047c12 */ /* 0x000fe2000f8ec0ff */
[----:B--2---:R-:W-:Y:S01]  /*76a0*/  @P3 IMAD R17, R21, R22, R6 ;  /* 0x0000001615113224 */ /* 0x004fe200078e0206 */
[----:B------:R-:W-:Y:S01]  /*76b0*/  LOP3.LUT R18, R18, UR13, RZ, 0xc0, !PT ;  /* 0x0000000d12127c12 */ /* 0x000fe2000f8ec0ff */
[----:B------:R-:W-:Y:S01]  /*76c0*/  IMAD.MOV R6, RZ, RZ, -R5 ;  /* 0x000000ffff067224 */ /* 0x000fe200078e0a05 */
[----:B------:R-:W-:Y:S01]  /*76d0*/  ULDC UR5, c[0x0][0x610] ;  /* 0x0001840000057ab9 */ /* 0x000fe20000000800 */
[----:B------:R-:W-:Y:S02]  /*76e0*/  IMAD R4, R5, UR17, R4 ;  /* 0x0000001105047c24 */ /* 0x000fe4000f8e0204 */
[----:B------:R-:W-:Y:S01]  /*76f0*/  IMAD R19, R6, UR4, R19 ;  /* 0x0000000406137c24 */ /* 0x000fe2000f8e0213 */
[----:B------:R-:W-:Y:S01]  /*7700*/  ULDC UR4, c[0x0][0x600] ;  /* 0x0001800000047ab9 */ /* 0x000fe20000000800 */
[----:B------:R-:W-:-:S02]  /*7710*/  IMAD R17, R4, UR5, R17 ;  /* 0x0000000504117c24 */ /* 0x000fc4000f8e0211 */
[----:B------:R-:W-:Y:S02]  /*7720*/  IMAD R6, R19, UR4, R18 ;  /* 0x0000000413067c24 */ /* 0x000fe4000f8e0212 */
[----:B------:R-:W-:Y:S02]  /*7730*/  IMAD.MOV.U32 R10, RZ, RZ, 0x1 ;  /* 0x00000001ff0a7424 */ /* 0x000fe400078e00ff */
[----:B------:R-:W-:Y:S01]  /*7740*/  IMAD.MOV.U32 R4, RZ, RZ, R16 ;  /* 0x000000ffff047224 */ /* 0x000fe200078e0010 */
[----:B------:R-:W-:Y:S02]  /*7750*/  SEL R5, R6, R17, !P3 ;  /* 0x0000001106057207 */ /* 0x000fe40005800000 */
[----:B------:R-:W-:-:S07]  /*7760*/  SEL R6, R17, R6, !P3 ;  /* 0x0000000611067207 */ /* 0x000fce0005800000 */
.L_x_132:
[----:B------:R-:W-:Y:S05]  /*7770*/  BSYNC B1 ;  /* 0x0000000000017941 */ /* 0x000fea0003800000 */
.L_x_131:
[----:B------:R-:W-:-:S13]  /*7780*/  LOP3.LUT P1, RZ, R10, 0xff, RZ, 0xc0, !PT ;  /* 0x000000ff0aff7812 */ /* 0x000fda000782c0ff */
[----:B------:R-:W-:Y:S05]  /*7790*/  @P1 BRA `(.L_x_135) ;  /* 0xfffffff400481947 */ /* 0x000fea000383ffff */
[----:B------:R-:W-:Y:S05]  /*77a0*/  BSYNC B0 ;  /* 0x0000000000007941 */ /* 0x000fea0003800000 */
.L_x_123:
[----:B------:R-:W-:-:S03]  /*77b0*/  UMOV UR4, 0xffffffff ;  /* 0xffffffff00047882 */ /* 0x000fc60000000000 */
[----:B------:R-:W-:Y:S05]  /*77c0*/  BRA.DIV UR4, `(.L_x_136) ;  /* 0x0000000a046c7947 */ /* 0x000fea000b800000 */
[----:B------:R-:W-:-:S13]  /*77d0*/  ELECT P0, URZ, PT ;  /* 0x00000000003f782f */ /* 0x000fda0003800000 */
.L_x_160:
[----:B------:R-:W-:Y:S04]  /*77e0*/  BSSY B0, `(.L_x_137) ;  /* 0x0000073000007945 */ /* 0x000fe80003800000 */
[----:B------:R-:W-:Y:S05]  /*77f0*/  @!P0 BRA `(.L_x_138) ;  /* 0x0000000400c48947 */ /* 0x000fea0003800000 */
[----:B------:R-:W-:-:S04]  /*7800*/  LOP3.LUT R7, R7, 0x2, RZ, 0xfc, !PT ;  /* 0x0000000207077812 */ /* 0x000fc800078efcff */
[----:B------:R-:W-:-:S13]  /*7810*/  ISETP.NE.AND P0, PT, R7, 0x3, PT ;  /* 0x000000030700780c */ /* 0x000fda0003f05270 */
[----:B------:R-:W-:Y:S05]  /*7820*/  @!P0 BRA `(.L_x_139) ;  /* 0x0000000000048947 */ /* 0x000fea0003800000 */
[----:B------:R-:W-:Y:S01]  /*7830*/  BPT.TRAP 0x1 ;  /* 0x000000040000795c */ /* 0x000fe20000300000 */
.L_x_139:
[----:B------:R-:W0:Y:S01]  /*7840*/  S2R R3, SR_CgaCtaId ;  /* 0x0000000000037919 */ /* 0x000e220000008800 */
[----:B------:R-:W-:Y:S02]  /*7850*/  MOV R0, 0x400 ;  /* 0x0000040000007802 */ /* 0x000fe40000000f00 */
[----:B------:R-:W-:Y:S02]  /*7860*/  SHF.L.U32 R2, R12, 0x1f, RZ ;  /* 0x0000001f0c027819 */ /* 0x000fe400000006ff */
[----:B0-----:R-:W-:-:S05]  /*7870*/  LEA R0, R3, R0, 0x18 ;  /* 0x0000000003007211 */ /* 0x001fca00078ec0ff */
[----:B------:R-:W-:-:S04]  /*7880*/  VIADD R0, R0, 0x60 ;  /* 0x0000006000007836 */ /* 0x000fc80000000000 */
[C---:B------:R-:W-:Y:S02]  /*7890*/  IMAD R5, R15.reuse, 0x8, R0 ;  /* 0x000000080f057824 */ /* 0x040fe400078e0200 */
[----:B------:R-:W-:Y:S02]  /*78a0*/  VIADD R15, R15, 0x1 ;  /* 0x000000010f0f7836 */ /* 0x000fe40000000000 */
[----:B------:R-:W0:Y:S03]  /*78b0*/  SYNCS.PHASECHK.TRANS64.TRYWAIT P0, [R5+URZ], R2 ;  /* 0x00000002050075a7 */ /* 0x000e26000800017f */
[----:B------:R-:W-:-:S04]  /*78c0*/  ISETP.NE.AND P1, PT, R15, 0xc, PT ;  /* 0x0000000c0f00780c */ /* 0x000fc80003f25270 */
[----:B------:R-:W-:Y:S02]  /*78d0*/  SEL R3, RZ, 0x1, P1 ;  /* 0x00000001ff037807 */ /* 0x000fe40000800000 */
[----:B------:R-:W-:Y:S02]  /*78e0*/  SEL R15, R15, RZ, P1 ;  /* 0x000000ff0f0f7207 */ /* 0x000fe40000800000 */
[----:B------:R-:W-:-:S03]  /*78f0*/  LOP3.LUT R12, R12, R3, RZ, 0x3c, !PT ;  /* 0x000000030c0c7212 */ /* 0x000fc600078e3cff */
[----:B------:R-:W-:Y:S01]  /*7900*/  IMAD R7, R15, 0x8, R0 ;  /* 0x000000080f077824 */ /* 0x000fe200078e0200 */
[----:B------:R-:W-:Y:S01]  /*7910*/  SHF.L.U32 R4, R12, 0x1f, RZ ;  /* 0x0000001f0c047819 */ /* 0x000fe200000006ff */
[----:B0-----:R-:W-:Y:S06]  /*7920*/  @!P0 BRA `(.L_x_140) ;  /* 0x0000000800388947 */ /* 0x001fec0003800000 */
.L_x_161:
[----:B------:R-:W1:Y:S01]  /*7930*/  SYNCS.PHASECHK.TRANS64.TRYWAIT P0, [R7+URZ], R4 ;  /* 0x00000004070075a7 */ /* 0x000e62000800017f */
[----:B0-----:R-:W-:-:S05]  /*7940*/  VIADD R2, R15, 0x1 ;  /* 0x000000010f027836 */ /* 0x001fca0000000000 */
[----:B------:R-:W-:-:S04]  /*7950*/  ISETP.NE.AND P1, PT, R2, 0xc, PT ;  /* 0x0000000c0200780c */ /* 0x000fc80003f25270 */
[----:B------:R-:W-:Y:S02]  /*7960*/  SEL R3, RZ, 0x1, P1 ;  /* 0x00000001ff037807 */ /* 0x000fe40000800000 */
[----:B------:R-:W-:Y:S02]  /*7970*/  SEL R9, R2, RZ, P1 ;  /* 0x000000ff02097207 */ /* 0x000fe40000800000 */
[----:B------:R-:W-:-:S03]  /*7980*/  LOP3.LUT R12, R12, R3, RZ, 0x3c, !PT ;  /* 0x000000030c0c7212 */ /* 0x000fc600078e3cff */
[----:B------:R-:W-:Y:S01]  /*7990*/  IMAD R6, R9, 0x8, R0 ;  /* 0x0000000809067824 */ /* 0x000fe200078e0200 */
[----:B------:R-:W-:Y:S01]  /*79a0*/  SHF.L.U32 R5, R12, 0x1f, RZ ;  /* 0x0000001f0c057819 */ /* 0x000fe200000006ff */
[----:B-1----:R-:W-:Y:S06]  /*79b0*/  @!P0 BRA `(.L_x_141) ;  /* 0x0000000800288947 */ /* 0x002fec0003800000 */
.L_x_162:
[----:B------:R-:W1:Y:S01]  /*79c0*/  SYNCS.PHASECHK.TRANS64.TRYWAIT P0, [R6+URZ], R5 ;  /* 0x00000005060075a7 */ /* 0x000e62000800017f */
[----:B------:R-:W-:-:S05]  /*79d0*/  VIADD R2, R9, 0x1 ;  /* 0x0000000109027836 */ /* 0x000fca0000000000 */
[----:B------:R-:W-:-:S04]  /*79e0*/  ISETP.NE.AND P1, PT, R2, 0xc, PT ;  /* 0x0000000c0200780c */ /* 0x000fc80003f25270 */
[----:B------:R-:W-:Y:S02]  /*79f0*/  SEL R3, RZ, 0x1, P1 ;  /* 0x00000001ff037807 */ /* 0x000fe40000800000 */
[----:B0-----:R-:W-:Y:S02]  /*7a00*/  SEL R7, R2, RZ, P1 ;  /* 0x000000ff02077207 */ /* 0x001fe40000800000 */
[----:B------:R-:W-:-:S03]  /*7a10*/  LOP3.LUT R12, R12, R3, RZ, 0x3c, !PT ;  /* 0x000000030c0c7212 */ /* 0x000fc600078e3cff */
[----:B------:R-:W-:Y:S01]  /*7a20*/  IMAD R9, R7, 0x8, R0 ;  /* 0x0000000807097824 */ /* 0x000fe200078e0200 */
[----:B------:R-:W-:Y:S01]  /*7a30*/  SHF.L.U32 R4, R12, 0x1f, RZ ;  /* 0x0000001f0c047819 */ /* 0x000fe200000006ff */
[----:B-1----:R-:W-:Y:S06]  /*7a40*/  @!P0 BRA `(.L_x_142) ;  /* 0x0000000800188947 */ /* 0x002fec0003800000 */
.L_x_163:
[----:B------:R-:W1:Y:S01]  /*7a50*/  SYNCS.PHASECHK.TRANS64.TRYWAIT P0, [R9+URZ], R4 ;  /* 0x00000004090075a7 */ /* 0x000e62000800017f */
[----:B------:R-:W-:-:S05]  /*7a60*/  VIADD R2, R7, 0x1 ;  /* 0x0000000107027836 */ /* 0x000fca0000000000 */
[----:B------:R-:W-:-:S04]  /*7a70*/  ISETP.NE.AND P1, PT, R2, 0xc, PT ;  /* 0x0000000c0200780c */ /* 0x000fc80003f25270 */
[----:B------:R-:W-:Y:S02]  /*7a80*/  SEL R3, RZ, 0x1, P1 ;  /* 0x00000001ff037807 */ /* 0x000fe40000800000 */
[----:B------:R-:W-:Y:S02]  /*7a90*/  SEL R7, R2, RZ, P1 ;  /* 0x000000ff02077207 */ /* 0x000fe40000800000 */
[----:B------:R-:W-:-:S03]  /*7aa0*/  LOP3.LUT R12, R12, R3, RZ, 0x3c, !PT ;  /* 0x000000030c0c7212 */ /* 0x000fc600078e3cff */
[----:B0-----:R-:W-:Y:S01]  /*7ab0*/  IMAD R6, R7, 0x8, R0 ;  /* 0x0000000807067824 */ /* 0x001fe200078e0200 */
[----:B------:R-:W-:Y:S01]  /*7ac0*/  SHF.L.U32 R5, R12, 0x1f, RZ ;  /* 0x0000001f0c057819 */ /* 0x000fe200000006ff */
[----:B-1----:R-:W-:Y:S06]  /*7ad0*/  @!P0 BRA `(.L_x_143) ;  /* 0x0000000800088947 */ /* 0x002fec0003800000 */
.L_x_164:
        /* <DEDUP_REMOVED lines=9> */
.L_x_165:
        /* <DEDUP_REMOVED lines=9> */
.L_x_166:
        /* <DEDUP_REMOVED lines=9> */
.L_x_167:
        /* <DEDUP_REMOVED lines=9> */
.L_x_168:
        /* <DEDUP_REMOVED lines=9> */
.L_x_169:
        /* <DEDUP_REMOVED lines=9> */
.L_x_170:
[----:B------:R-:W1:Y:S01]  /*7e40*/  SYNCS.PHASECHK.TRANS64.TRYWAIT P0, [R6+URZ], R5 ;  /* 0x00000005060075a7 */ /* 0x000e62000800017f */
[----:B------:R-:W-:-:S05]  /*7e50*/  VIADD R2, R7, 0x1 ;  /* 0x0000000107027836 */ /* 0x000fca0000000000 */
[----:B------:R-:W-:-:S04]  /*7e60*/  ISETP.NE.AND P1, PT, R2, 0xc, PT ;  /* 0x0000000c0200780c */ /* 0x000fc80003f25270 */
[----:B0-----:R-:W-:Y:S02]  /*7e70*/  SEL R4, RZ, 0x1, P1 ;  /* 0x00000001ff047807 */ /* 0x001fe40000800000 */
[----:B------:R-:W-:Y:S02]  /*7e80*/  SEL R3, R2, RZ, P1 ;  /* 0x000000ff02037207 */ /* 0x000fe40000800000 */
[----:B------:R-:W-:Y:S01]  /*7e90*/  LOP3.LUT R4, R11, R4, RZ, 0x3c, !PT ;  /* 0x000000040b047212 */ /* 0x000fe200078e3cff */
[----:B-1----:R-:W-:Y:S06]  /*7ea0*/  @!P0 BRA `(.L_x_150) ;  /* 0x0000000400a08947 */ /* 0x002fec0003800000 */
.L_x_171:
[----:B------:R-:W-:Y:S01]  /*7eb0*/  IMAD R3, R3, 0x8, R0 ;  /* 0x0000000803037824 */ /* 0x000fe200078e0200 */
[----:B------:R-:W-:-:S07]  /*7ec0*/  SHF.L.U32 R0, R4, 0x1f, RZ ;  /* 0x0000001f04007819 */ /* 0x000fce00000006ff */
.L_x_151:
[----:B-1----:R1:W2:Y:S02]  /*7ed0*/  SYNCS.PHASECHK.TRANS64.TRYWAIT P0, [R3+URZ], R0 ;  /* 0x00000000030075a7 */ /* 0x0022a4000800017f */
[----:B--2---:R-:W-:Y:S05]  /*7ee0*/  @!P0 NANOSLEEP.SYNCS 0x989680 ;  /* 0x009896800000895d */ /* 0x004fea0003900000 */
[----:B------:R-:W2:Y:S02]  /*7ef0*/  @!P0 SYNCS.PHASECHK.TRANS64 P0, [R3+URZ], R0 ;  /* 0x00000000030085a7 */ /* 0x000ea4000800007f */
[----:B--2---:R-:W-:Y:S05]  /*7f00*/  @!P0 BRA `(.L_x_151) ;  /* 0xfffffffc00f08947 */ /* 0x004fea000383ffff */
.L_x_138:
[----:B------:R-:W-:Y:S05]  /*7f10*/  BSYNC B0 ;  /* 0x0000000000007941 */ /* 0x000fea0003800000 */
.L_x_137:
[----:B------:R-:W-:Y:S05]  /*7f20*/  EXIT ;  /* 0x000000000000794d */ /* 0x000fea0003800000 */
.L_x_16:
[----:B0-----:R-:W-:-:S04]  /*7f30*/  IMAD.U32 R15, RZ, RZ, UR11 ;  /* 0x0000000bff0f7e24 */ /* 0x001fc8000f8e00ff */
[----:B------:R0:W1:Y:S03]  /*7f40*/  SYNCS.PHASECHK.TRANS64.TRYWAIT P0, [R15+URZ+-0x8], R14 ;  /* 0xfffff80e0f0075a7 */ /* 0x000066000800017f */
[----:B-1----:R-:W-:Y:S05]  /*7f50*/  @!P0 NANOSLEEP.SYNCS 0x989680 ;  /* 0x009896800000895d */ /* 0x002fea0003900000 */
[----:B------:R-:W1:Y:S02]  /*7f60*/  @!P0 SYNCS.PHASECHK.TRANS64 P0, [R15+URZ+-0x8], R14 ;  /* 0xfffff80e0f0085a7 */ /* 0x000e64000800007f */
[----:B-1----:R-:W-:Y:S05]  /*7f70*/  @!P0 BRA `(.L_x_16) ;  /* 0xfffffffc00ec8947 */ /* 0x002fea000383ffff */
[----:B------:R-:W-:Y:S05]  /*7f80*/  BRA `(.L_x_152) ;  /* 0xffffff94007c7947 */ /* 0x000fea000383ffff */
.L_x_21:
[----:B-1----:R-:W-:-:S04]  /*7f90*/  IMAD.U32 R15, RZ, RZ, UR5 ;  /* 0x00000005ff0f7e24 */ /* 0x002fc8000f8e00ff */
[----:B------:R1:W2:Y:S03]  /*7fa0*/  SYNCS.PHASECHK.TRANS64.TRYWAIT P0, [R15+URZ], R14 ;  /* 0x0000000e0f0075a7 */ /* 0x0002a6000800017f */
[----:B--2---:R-:W-:Y:S05]  /*7fb0*/  @!P0 NANOSLEEP.SYNCS 0x989680 ;  /* 0x009896800000895d */ /* 0x004fea0003900000 */
[----:B------:R-:W2:Y:S02]  /*7fc0*/  @!P0 SYNCS.PHASECHK.TRANS64 P0, [R15+URZ], R14 ;  /* 0x0000000e0f0085a7 */ /* 0x000ea4000800007f */
[----:B--2---:R-:W-:Y:S05]  /*7fd0*/  @!P0 BRA `(.L_x_21) ;  /* 0xfffffffc00ec8947 */ /* 0x004fea000383ffff */
[----:B------:R-:W-:Y:S05]  /*7fe0*/  BRA `(.L_x_20) ;  /* 0xffffff9800447947 */ /* 0x000fea000383ffff */
.L_x_27:
[----:B-1----:R-:W-:-:S04]  /*7ff0*/  IMAD.U32 R16, RZ, RZ, UR20 ;  /* 0x00000014ff107e24 */ /* 0x002fc8000f8e00ff */
[----:B------:R1:W2:Y:S03]  /*8000*/  SYNCS.PHASECHK.TRANS64.TRYWAIT P0, [R16+URZ], R15 ;  /* 0x0000000f100075a7 */ /* 0x0002a6000800017f */
[----:B--2---:R-:W-:Y:S05]  /*8010*/  @!P0 NANOSLEEP.SYNCS 0x989680 ;  /* 0x009896800000895d */ /* 0x004fea0003900000 */
[----:B------:R-:W2:Y:S02]  /*8020*/  @!P0 SYNCS.PHASECHK.TRANS64 P0, [R16+URZ], R15 ;  /* 0x0000000f100085a7 */ /* 0x000ea4000800007f */
[----:B--2---:R-:W-:Y:S05]  /*8030*/  @!P0 BRA `(.L_x_27) ;  /* 0xfffffffc00ec8947 */ /* 0x004fea000383ffff */
[----:B------:R-:W-:Y:S05]  /*8040*/  BRA `(.L_x_26) ;  /* 0xffffffa400187947 */ /* 0x000fea000383ffff */
.L_x_35:
[----:B0-----:R-:W-:-:S04]  /*8050*/  IMAD.U32 R15, RZ, RZ, UR11 ;  /* 0x0000000bff0f7e24 */ /* 0x001fc8000f8e00ff */
[----:B------:R0:W1:Y:S03]  /*8060*/  SYNCS.PHASECHK.TRANS64.TRYWAIT P0, [R15+URZ+0x8], R14 ;  /* 0x0000080e0f0075a7 */ /* 0x000066000800017f */
[----:B-1----:R-:W-:Y:S05]  /*8070*/  @!P0 NANOSLEEP.SYNCS 0x989680 ;  /* 0x009896800000895d */ /* 0x002fea0003900000 */
[----:B------:R-:W1:Y:S02]  /*8080*/  @!P0 SYNCS.PHASECHK.TRANS64 P0, [R15+URZ+0x8], R14 ;  /* 0x0000080e0f0085a7 */ /* 0x000e64000800007f */
[----:B-1----:R-:W-:Y:S05]  /*8090*/  @!P0 BRA `(.L_x_35) ;  /* 0xfffffffc00ec8947 */ /* 0x002fea000383ffff */
[----:B------:R-:W-:Y:S05]  /*80a0*/  BRA `(.L_x_153) ;  /* 0xffffffb000e07947 */ /* 0x000fea000383ffff */
.L_x_124:
[----:B------:R-:W-:Y:S01]  /*80b0*/  BSSY B1, `(.L_x_154) ;  /* 0x0000006000017945 */ /* 0x000fe20003800000 */
[----:B------:R-:W-:-:S07]  /*80c0*/  IMAD.MOV.U32 R10, RZ, RZ, -0x1 ;  /* 0xffffffffff0a7424 */ /* 0x000fce00078e00ff */
[----:B------:R-:W-:Y:S05]  /*80d0*/  WARPSYNC.COLLECTIVE R10, `(.L_x_155) ;  /* 0x000000000a0c7348 */ /* 0x000fea0003c00000 */
[----:B------:R-:W-:Y:S02]  /*80e0*/  ELECT P1, UR62, PT ;  /* 0x00000000003e782f */ /* 0x000fe40003820000 */
[----:B------:R-:W-:Y:S01]  /*80f0*/  MOV R10, UR62 ;  /* 0x0000003e000a7c02 */ /* 0x000fe20008000f00 */
[----:B------:R-:W-:Y:S10]  /*8100*/  ENDCOLLECTIVE ;  /* 0x000000000000791b */ /* 0x000ff40003800000 */
.L_x_155:
[----:B------:R-:W-:Y:S05]  /*8110*/  BSYNC B1 ;  /* 0x0000000000017941 */ /* 0x000fea0003800000 */
.L_x_154:
[----:B------:R-:W-:Y:S05]  /*8120*/  BRA `(.L_x_156) ;  /* 0xffffffe800f07947 */ /* 0x000fea000383ffff */
.L_x_127:
[----:B-1----:R1:W2:Y:S02]  /*8130*/  SYNCS.PHASECHK.TRANS64.TRYWAIT P1, [R19+URZ+0x60], R10 ;  /* 0x0000600a130075a7 */ /* 0x0022a4000802017f */
[----:B--2---:R-:W-:Y:S05]  /*8140*/  @!P1 NANOSLEEP.SYNCS 0x989680 ;  /* 0x009896800000995d */ /* 0x004fea0003900000 */
[----:B------:R-:W2:Y:S02]  /*8150*/  @!P1 SYNCS.PHASECHK.TRANS64 P1, [R19+URZ+0x60], R10 ;  /* 0x0000600a130095a7 */ /* 0x000ea4000802007f */
[----:B--2---:R-:W-:Y:S05]  /*8160*/  @!P1 BRA `(.L_x_127) ;  /* 0xfffffffc00f09947 */ /* 0x004fea000383ffff */
[----:B------:R-:W-:Y:S05]  /*8170*/  BRA `(.L_x_157) ;  /* 0xffffffec00247947 */ /* 0x000fea000383ffff */
.L_x_136:
[----:B------:R-:W-:Y:S01]  /*8180*/  BSSY B0, `(.L_x_158) ;  /* 0x0000006000007945 */ /* 0x000fe20003800000 */
[----:B------:R-:W-:-:S07]  /*8190*/  IMAD.MOV.U32 R10, RZ, RZ, -0x1 ;  /* 0xffffffffff0a7424 */ /* 0x000fce00078e00ff */
[----:B------:R-:W-:Y:S05]  /*81a0*/  WARPSYNC.COLLECTIVE R10, `(.L_x_159) ;  /* 0x000000000a0c7348 */ /* 0x000fea0003c00000 */
[----:B------:R-:W-:Y:S02]  /*81b0*/  ELECT P1, UR62, PT ;  /* 0x00000000003e782f */ /* 0x000fe40003820000 */
[----:B------:R-:W-:Y:S01]  /*81c0*/  MOV R10, UR62 ;  /* 0x0000003e000a7c02 */ /* 0x000fe20008000f00 */
[----:B------:R-:W-:Y:S10]  /*81d0*/  ENDCOLLECTIVE ;  /* 0x000000000000791b */ /* 0x000ff40003800000 */
.L_x_159:
[----:B------:R-:W-:Y:S05]  /*81e0*/  BSYNC B0 ;  /* 0x0000000000007941 */ /* 0x000fea0003800000 */
.L_x_158:
[----:B------:R-:W-:Y:S01]  /*81f0*/  PLOP3.LUT P0, PT, P1, PT, PT, 0x80, 0x0 ;  /* 0x000000000000781c */ /* 0x000fe20000f0f070 */
[----:B------:R-:W-:-:S12]  /*8200*/  BRA `(.L_x_160) ;  /* 0xfffffff400747947 */ /* 0x000fd8000383ffff */
.L_x_140:
[----:B0-----:R0:W1:Y:S02]  /*8210*/  SYNCS.PHASECHK.TRANS64.TRYWAIT P0, [R5+URZ], R2 ;  /* 0x00000002050075a7 */ /* 0x001064000800017f */
[----:B-1----:R-:W-:Y:S05]  /*8220*/  @!P0 NANOSLEEP.SYNCS 0x989680 ;  /* 0x009896800000895d */ /* 0x002fea0003900000 */
[----:B------:R-:W1:Y:S02]  /*8230*/  @!P0 SYNCS.PHASECHK.TRANS64 P0, [R5+URZ], R2 ;  /* 0x00000002050085a7 */ /* 0x000e64000800007f */
[----:B-1----:R-:W-:Y:S05]  /*8240*/  @!P0 BRA `(.L_x_140) ;  /* 0xfffffffc00f08947 */ /* 0x002fea000383ffff */
[----:B------:R-:W-:Y:S05]  /*8250*/  BRA `(.L_x_161) ;  /* 0xfffffff400b47947 */ /* 0x000fea000383ffff */
.L_x_141:
[----:B0-----:R0:W1:Y:S02]  /*8260*/  SYNCS.PHASECHK.TRANS64.TRYWAIT P0, [R7+URZ], R4 ;  /* 0x00000004070075a7 */ /* 0x001064000800017f */
[----:B-1----:R-:W-:Y:S05]  /*8270*/  @!P0 NANOSLEEP.SYNCS 0x989680 ;  /* 0x009896800000895d */ /* 0x002fea0003900000 */
[----:B------:R-:W1:Y:S02]  /*8280*/  @!P0 SYNCS.PHASECHK.TRANS64 P0, [R7+URZ], R4 ;  /* 0x00000004070085a7 */ /* 0x000e64000800007f */
[----:B-1----:R-:W-:Y:S05]  /*8290*/  @!P0 BRA `(.L_x_141) ;  /* 0xfffffffc00f08947 */ /* 0x002fea000383ffff */
[----:B------:R-:W-:Y:S05]  /*82a0*/  BRA `(.L_x_162) ;  /* 0xfffffff400c47947 */ /* 0x000fea000383ffff */
.L_x_142:
[----:B0-----:R0:W1:Y:S02]  /*82b0*/  SYNCS.PHASECHK.TRANS64.TRYWAIT P0, [R6+URZ], R5 ;  /* 0x00000005060075a7 */ /* 0x001064000800017f */
[----:B-1----:R-:W-:Y:S05]  /*82c0*/  @!P0 NANOSLEEP.SYNCS 0x989680 ;  /* 0x009896800000895d */ /* 0x002fea0003900000 */
[----:B------:R-:W1:Y:S02]  /*82d0*/  @!P0 SYNCS.PHASECHK.TRANS64 P0, [R6+URZ], R5 ;  /* 0x00000005060085a7 */ /* 0x000e64000800007f */
[----:B-1----:R-:W-:Y:S05]  /*82e0*/  @!P0 BRA `(.L_x_142) ;  /* 0xfffffffc00f08947 */ /* 0x002fea000383ffff */
[----:B------:R-:W-:Y:S05]  /*82f0*/  BRA `(.L_x_163) ;  /* 0xfffffff400d47947 */ /* 0x000fea000383ffff */
.L_x_143:
[----:B0-----:R0:W1:Y:S02]  /*8300*/  SYNCS.PHASECHK.TRANS64.TRYWAIT P0, [R9+URZ], R4 ;  /* 0x00000004090075a7 */ /* 0x001064000800017f */
[----:B-1----:R-:W-:Y:S05]  /*8310*/  @!P0 NANOSLEEP.SYNCS 0x989680 ;  /* 0x009896800000895d */ /* 0x002fea0003900000 */
[----:B------:R-:W1:Y:S02]  /*8320*/  @!P0 SYNCS.PHASECHK.TRANS64 P0, [R9+URZ], R4 ;  /* 0x00000004090085a7 */ /* 0x000e64000800007f */
[----:B-1----:R-:W-:Y:S05]  /*8330*/  @!P0 BRA `(.L_x_143) ;  /* 0xfffffffc00f08947 */ /* 0x002fea000383ffff */
[----:B------:R-:W-:Y:S05]  /*8340*/  BRA `(.L_x_164) ;  /* 0xfffffff400e47947 */ /* 0x000fea000383ffff */
.L_x_144:
[----:B0-----:R0:W1:Y:S02]  /*8350*/  SYNCS.PHASECHK.TRANS64.TRYWAIT P0, [R6+URZ], R5 ;  /* 0x00000005060075a7 */ /* 0x001064000800017f */
[----:B-1----:R-:W-:Y:S05]  /*8360*/  @!P0 NANOSLEEP.SYNCS 0x989680 ;  /* 0x009896800000895d */ /* 0x002fea0003900000 */
[----:B------:R-:W1:Y:S02]  /*8370*/  @!P0 SYNCS.PHASECHK.TRANS64 P0, [R6+URZ], R5 ;  /* 0x00000005060085a7 */ /* 0x000e64000800007f */
[----:B-1----:R-:W-:Y:S05]  /*8380*/  @!P0 BRA `(.L_x_144) ;  /* 0xfffffffc00f08947 */ /* 0x002fea000383ffff */
[----:B------:R-:W-:Y:S05]  /*8390*/  BRA `(.L_x_165) ;  /* 0xfffffff400f47947 */ /* 0x000fea000383ffff */
.L_x_145:
[----:B0-----:R0:W1:Y:S02]  /*83a0*/  SYNCS.PHASECHK.TRANS64.TRYWAIT P0, [R9+URZ], R4 ;  /* 0x00000004090075a7 */ /* 0x001064000800017f */
[----:B-1----:R-:W-:Y:S05]  /*83b0*/  @!P0 NANOSLEEP.SYNCS 0x989680 ;  /* 0x009896800000895d */ /* 0x002fea0003900000 */
[----:B------:R-:W1:Y:S02]  /*83c0*/  @!P0 SYNCS.PHASECHK.TRANS64 P0, [R9+URZ], R4 ;  /* 0x00000004090085a7 */ /* 0x000e64000800007f */
[----:B-1----:R-:W-:Y:S05]  /*83d0*/  @!P0 BRA `(.L_x_145) ;  /* 0xfffffffc00f08947 */ /* 0x002fea000383ffff */
[----:B------:R-:W-:Y:S05]  /*83e0*/  BRA `(.L_x_166) ;  /* 0xfffffff800047947 */ /* 0x000fea000383ffff */
.L_x_146:
[----:B0-----:R0:W1:Y:S02]  /*83f0*/  SYNCS.PHASECHK.TRANS64.TRYWAIT P0, [R6+URZ], R5 ;  /* 0x00000005060075a7 */ /* 0x001064000800017f */
[----:B-1----:R-:W-:Y:S05]  /*8400*/  @!P0 NANOSLEEP.SYNCS 0x989680 ;  /* 0x009896800000895d */ /* 0x002fea0003900000 */
[----:B------:R-:W1:Y:S02]  /*8410*/  @!P0 SYNCS.PHASECHK.TRANS64 P0, [R6+URZ], R5 ;  /* 0x00000005060085a7 */ /* 0x000e64000800007f */
[----:B-1----:R-:W-:Y:S05]  /*8420*/  @!P0 BRA `(.L_x_146) ;  /* 0xfffffffc00f08947 */ /* 0x002fea000383ffff */
[----:B------:R-:W-:Y:S05]  /*8430*/  BRA `(.L_x_167) ;  /* 0xfffffff800147947 */ /* 0x000fea000383ffff */
.L_x_147:
[----:B0-----:R0:W1:Y:S02]  /*8440*/  SYNCS.PHASECHK.TRANS64.TRYWAIT P0, [R9+URZ], R4 ;  /* 0x00000004090075a7 */ /* 0x001064000800017f */
[----:B-1----:R-:W-:Y:S05]  /*8450*/  @!P0 NANOSLEEP.SYNCS 0x989680 ;  /* 0x009896800000895d */ /* 0x002fea0003900000 */
[----:B------:R-:W1:Y:S02]  /*8460*/  @!P0 SYNCS.PHASECHK.TRANS64 P0, [R9+URZ], R4 ;  /* 0x00000004090085a7 */ /* 0x000e64000800007f */
[----:B-1----:R-:W-:Y:S05]  /*8470*/  @!P0 BRA `(.L_x_147) ;  /* 0xfffffffc00f08947 */ /* 0x002fea000383ffff */
[----:B------:R-:W-:Y:S05]  /*8480*/  BRA `(.L_x_168) ;  /* 0xfffffff800247947 */ /* 0x000fea000383ffff */
.L_x_148:
[----:B0-----:R0:W1:Y:S02]  /*8490*/  SYNCS.PHASECHK.TRANS64.TRYWAIT P0, [R6+URZ], R5 ;  /* 0x00000005060075a7 */ /* 0x001064000800017f */
[----:B-1----:R-:W-:Y:S05]  /*84a0*/  @!P0 NANOSLEEP.SYNCS 0x989680 ;  /* 0x009896800000895d */ /* 0x002fea0003900000 */
[----:B------:R-:W1:Y:S02]  /*84b0*/  @!P0 SYNCS.PHASECHK.TRANS64 P0, [R6+URZ], R5 ;  /* 0x00000005060085a7 */ /* 0x000e64000800007f */
[----:B-1----:R-:W-:Y:S05]  /*84c0*/  @!P0 BRA `(.L_x_148) ;  /* 0xfffffffc00f08947 */ /* 0x002fea000383ffff */
[----:B------:R-:W-:Y:S05]  /*84d0*/  BRA `(.L_x_169) ;  /* 0xfffffff800347947 */ /* 0x000fea000383ffff */
.L_x_149:
[----:B0-----:R0:W1:Y:S02]  /*84e0*/  SYNCS.PHASECHK.TRANS64.TRYWAIT P0, [R9+URZ], R4 ;  /* 0x00000004090075a7 */ /* 0x001064000800017f */
[----:B-1----:R-:W-:Y:S05]  /*84f0*/  @!P0 NANOSLEEP.SYNCS 0x989680 ;  /* 0x009896800000895d */ /* 0x002fea0003900000 */
[----:B------:R-:W1:Y:S02]  /*8500*/  @!P0 SYNCS.PHASECHK.TRANS64 P0, [R9+URZ], R4 ;  /* 0x00000004090085a7 */ /* 0x000e64000800007f */
[----:B-1----:R-:W-:Y:S05]  /*8510*/  @!P0 BRA `(.L_x_149) ;  /* 0xfffffffc00f08947 */ /* 0x002fea000383ffff */
[----:B------:R-:W-:Y:S05]  /*8520*/  BRA `(.L_x_170) ;  /* 0xfffffff800447947 */ /* 0x000fea000383ffff */
.L_x_150:
[----:B0-----:R0:W1:Y:S02]  /*8530*/  SYNCS.PHASECHK.TRANS64.TRYWAIT P0, [R6+URZ], R5 ;  /* 0x00000005060075a7 */ /* 0x001064000800017f */
[----:B-1----:R-:W-:Y:S05]  /*8540*/  @!P0 NANOSLEEP.SYNCS 0x989680 ;  /* 0x009896800000895d */ /* 0x002fea0003900000 */
[----:B------:R-:W1:Y:S02]  /*8550*/  @!P0 SYNCS.PHASECHK.TRANS64 P0, [R6+URZ], R5 ;  /* 0x00000005060085a7 */ /* 0x000e64000800007f */
[----:B-1----:R-:W-:Y:S05]  /*8560*/  @!P0 BRA `(.L_x_150) ;  /* 0xfffffffc00f08947 */ /* 0x002fea000383ffff */
[----:B------:R-:W-:Y:S05]  /*8570*/  BRA `(.L_x_171) ;  /* 0xfffffff8004c7947 */ /* 0x000fea000383ffff */
.L_x_172:
[----:B------:R-:W-:-:S00]  /*8580*/  BRA `(.L_x_172) ;  /* 0xfffffffc00fc7947 */ /* 0x000fc0000383ffff */
[----:B------:R-:W-:-:S00]  /*8590*/  NOP ;  /* 0x0000000000007918 */ /* 0x000fc00000000000 */
        /* <DEDUP_REMOVED lines=14> */
.L_x_173:


//--------------------- .nv.shared._ZN7cutlass13device_kernelINS_4gemm6kernel13GemmUniversalIN4cute5tupleIJiiiiEEENS1_10collective13CollectiveMmaINS1_37MainloopSm90TmaGmmaWarpSpecializedFP8ILi12ENS5_IJNS4_1CILi1EEESB_SB_EEENS1_32KernelTmaWarpSpecializedPingpongEEENS5_IJNSA_ILi64EEENSA_ILi80EEENSA_ILi128EEEEEENS_12float_e4m3_tENS5_IJlSB_lEEESJ_SK_NS4_8TiledMMAINS4_8MMA_AtomIJNS4_4SM904GMMA30MMA_64x16x32_F32E4M3E4M3_SS_TNILNSO_7ScaleInE1ELSQ_1EEEEEENS4_6LayoutISC_NS5_IJNSA_ILi0EEESU_SU_EEEEENS5_IJNS4_10UnderscoreESX_SX_EEEEENS4_13SM90_TMA_LOADENS4_14ComposedLayoutINS4_7SwizzleILi3ELi4ELi3EEENS4_18smem_ptr_flag_bitsILi8EEENST_INS5_IJNSA_ILi8EEESH_EEENS5_IJSH_SB_EEEEEEEvNS4_8identityES10_S1A_vS1B_EENS_8epilogue10collective6detail29Sm90TmaWarpSpecializedAdapterINS1E_15DefaultEpilogueISJ_SK_SK_NS1D_6thread17LinearCombinationISJ_Li1EffLNS1I_9ScaleType4KindE0ELNS_15FloatRoundStyleE2ESJ_EENS1_15EpilogueDefaultEEEEEvvEEEEvNT_6ParamsE --------------------------
	.section	.nv.shared._ZN7cutlass13device_kernelINS_4gemm6kernel13GemmUniversalIN4cute5tupleIJiiiiEEENS1_10collective13CollectiveMmaINS1_37MainloopSm90TmaGmmaWarpSpecializedFP8ILi12ENS5_IJNS4_1CILi1EEESB_SB_EEENS1_32KernelTmaWarpSpecializedPingpongEEENS5_IJNSA_ILi64EEENSA_ILi80EEENSA_ILi128EEEEEENS_12float_e4m3_tENS5_IJlSB_lEEESJ_SK_NS4_8TiledMMAINS4_8MMA_AtomIJNS4_4SM904GMMA30MMA_64x16x32_F32E4M3E4M3_SS_TNILNSO_7ScaleInE1ELSQ_1EEEEEENS4_6LayoutISC_NS5_IJNSA_ILi0EEESU_SU_EEEEENS5_IJNS4_10UnderscoreESX_SX_EEEEENS4_13SM90_TMA_LOADENS4_14ComposedLayoutINS4_7SwizzleILi3ELi4ELi3EEENS4_18smem_ptr_flag_bitsILi8EEENST_INS5_IJNSA_ILi8EEESH_EEENS5_IJSH_SB_EEEEEEEvNS4_8identityES10_S1A_vS1B_EENS_8epilogue10collective6detail29Sm90TmaWarpSpecializedAdapterINS1E_15DefaultEpilogueISJ_SK_SK_NS1D_6thread17LinearCombinationISJ_Li1EffLNS1I_9ScaleType4KindE0ELNS_15FloatRoundStyleE2ESJ_EENS1_15EpilogueDefaultEEEEEvvEEEEvNT_6ParamsE,"aw",@nobits
	.sectionflags	@""
	.align	16
	.zero		1024


//--------------------- .nv.shared.reserved.0     --------------------------
	.section	.nv.shared.reserved.0,"aw",@nobits
	.weak		__nv_reservedSMEM_offset_0_alias
	.size		__nv_reservedSMEM_offset_0_alias, 0, 0
	.other		__nv_reservedSMEM_offset_0_alias,@"STO_CUDA_RESERVED_SHARED STV_DEFAULT"
__nv_reservedSMEM_offset_0_alias:
	.zero		0


//--------------------- .nv.global                --------------------------
	.section	.nv.global,"aw",@nobits
.nv.global:
	.type		_ZN40_INTERNAL_ff670e9a_4_k_cu_7c7fdd93_166474cute1_E,@object
	.size		_ZN40_INTERNAL_ff670e9a_4_k_cu_7c7fdd93_166474cute1_E,(_ZN40_INTERNAL_ff670e9a_4_k_cu_7c7fdd93_166474cuda3std3__45__cpo6cbeginE - _ZN40_INTERNAL_ff670e9a_4_k_cu_7c7fdd93_166474cute1_E)
_ZN40_INTERNAL_ff670e9a_4_k_cu_7c7fdd93_166474cute1_E:
	.zero		1
	.type		_ZN40_INTERNAL_ff670e9a_4_k_cu_7c7fdd93_166474cuda3std3__45__cpo6cbeginE,@object
	.size		_ZN40_INTERNAL_ff670e9a_4_k_cu_7c7fdd93_166474cuda3std3__45__cpo6cbeginE,(_ZN40_INTERNAL_ff670e9a_4_k_cu_7c7fdd93_166474cuda3std3__48in_placeE - _ZN40_INTERNAL_ff670e9a_4_k_cu_7c7fdd93_166474cuda3std3__45__cpo6cbeginE)
_ZN40_INTERNAL_ff670e9a_4_k_cu_7c7fdd93_166474cuda3std3__45__cpo6cbeginE:
	.zero		1
	.type		_ZN40_INTERNAL_ff670e9a_4_k_cu_7c7fdd93_166474cuda3std3__48in_placeE,@object
	.size		_ZN40_INTERNAL_ff670e9a_4_k_cu_7c7fdd93_166474cuda3std3__48in_placeE,(_ZN40_INTERNAL_ff670e9a_4_k_cu_7c7fdd93_166474cuda3std6ranges3__45__cpo9iter_moveE - _ZN40_INTERNAL_ff670e9a_4_k_cu_7c7fdd93_166474cuda3std3__48in_placeE)
_ZN40_INTERNAL_ff670e9a_4_k_cu_7c7fdd93_166474cuda3std3__48in_placeE:
	.zero		1
	.type		_ZN40_INTERNAL_ff670e9a_4_k_cu_7c7fdd93_166474cuda3std6ranges3__45__cpo9iter_moveE,@object
	.size		_ZN40_INTERNAL_ff670e9a_4_k_cu_7c7fdd93_166474cuda3std6ranges3__45__cpo9iter_moveE,(_ZN40_INTERNAL_ff670e9a_4_k_cu_7c7fdd93_166474cuda3std3__45__cpo5beginE - _ZN40_INTERNAL_ff670e9a_4_k_cu_7c7fdd93_166474cuda3std6ranges3__45__cpo9iter_moveE)
_ZN40_INTERNAL_ff670e9a_4_k_cu_7c7fdd93_166474cuda3std6ranges3__45__cpo9iter_moveE:
	.zero		1
	.type		_ZN40_INTERNAL_ff670e9a_4_k_cu_7c7fdd93_166474cuda3std3__45__cpo5beginE,@object
	.size		_ZN40_INTERNAL_ff670e9a_4_k_cu_7c7fdd93_166474cuda3std3__45__cpo5beginE,(_ZN40_INTERNAL_ff670e9a_4_k_cu_7c7fdd93_166474cuda3std3__442_GLOBAL__N__ff670e9a_4_k_cu_7c7fdd93_166476ignoreE - _ZN40_INTERNAL_ff670e9a_4_k_cu_7c7fdd93_166474cuda3std3__45__cpo5beginE)
_ZN40_INTERNAL_ff670e9a_4_k_cu_7c7fdd93_166474cuda3std3__45__cpo5beginE:
	.zero		1
	.type		_ZN40_INTERNAL_ff670e9a_4_k_cu_7c7fdd93_166474cuda3std3__442_GLOBAL__N__ff670e9a_4_k_cu_7c7fdd93_166476ignoreE,@object
	.size		_ZN40_INTERNAL_ff670e9a_4_k_cu_7c7fdd93_166474cuda3std3__442_GLOBAL__N__ff670e9a_4_k_cu_7c7fdd93_166476ignoreE,(_ZN40_INTERNAL_ff670e9a_4_k_cu_7c7fdd93_166474cute7productE - _ZN40_INTERNAL_ff670e9a_4_k_cu_7c7fdd93_166474cuda3std3__442_GLOBAL__N__ff670e9a_4_k_cu_7c7fdd93_166476ignoreE)
_ZN40_INTERNAL_ff670e9a_4_k_cu_7c7fdd93_166474cuda3std3__442_GLOBAL__N__ff670e9a_4_k_cu_7c7fdd93_166476ignoreE:
	.zero		1
	.type		_ZN40_INTERNAL_ff670e9a_4_k_cu_7c7fdd93_166474cute7productE,@object
	.size		_ZN40_INTERNAL_ff670e9a_4_k_cu_7c7fdd93_166474cute7productE,(_ZN40_INTERNAL_ff670e9a_4_k_cu_7c7fdd93_166474cuda3std3__45__cpo3endE - _ZN40_INTERNAL_ff670e9a_4_k_cu_7c7fdd93_166474cute7productE)
_ZN40_INTERNAL_ff670e9a_4_k_cu_7c7fdd93_166474cute7productE:
	.zero		1
	.type		_ZN40_INTERNAL_ff670e9a_4_k_cu_7c7fdd93_166474cuda3std3__45__cpo3endE,@object
	.size		_ZN40_INTERNAL_ff670e9a_4_k_cu_7c7fdd93_166474cuda3std3__45__cpo3endE,(_ZN40_INTERNAL_ff670e9a_4_k_cu_7c7fdd93_166474cuda3std3__419piecewise_constructE - _ZN40_INTERNAL_ff670e9a_4_k_cu_7c7fdd93_166474cuda3std3__45__cpo3endE)
_ZN40_INTERNAL_ff670e9a_4_k_cu_7c7fdd93_166474cuda3std3__45__cpo3endE:
	.zero		1
	.type		_ZN40_INTERNAL_ff670e9a_4_k_cu_7c7fdd93_166474cuda3std3__419piecewise_constructE,@object
	.size		_ZN40_INTERNAL_ff670e9a_4_k_cu_7c7fdd93_166474cuda3std3__419piecewise_constructE,(_ZN40_INTERNAL_ff670e9a_4_k_cu_7c7fdd93_166474cuda3std3__45__cpo4cendE - _ZN40_INTERNAL_ff670e9a_4_k_cu_7c7fdd93_166474cuda3std3__419piecewise_constructE)
_ZN40_INTERNAL_ff670e9a_4_k_cu_7c7fdd93_166474cuda3std3__419piecewise_constructE:
	.zero		1
	.type		_ZN40_INTERNAL_ff670e9a_4_k_cu_7c7fdd93_166474cuda3std3__45__cpo4cendE,@object
	.size		_ZN40_INTERNAL_ff670e9a_4_k_cu_7c7fdd93_166474cuda3std3__45__cpo4cendE,(_ZN40_INTERNAL_ff670e9a_4_k_cu_7c7fdd93_166474cuda3std6ranges3__45__cpo4swapE - _ZN40_INTERNAL_ff670e9a_4_k_cu_7c7fdd93_166474cuda3std3__45__cpo4cendE)
_ZN40_INTERNAL_ff670e9a_4_k_cu_7c7fdd93_166474cuda3std3__45__cpo4cendE:
	.zero		1
	.type		_ZN40_INTERNAL_ff670e9a_4_k_cu_7c7fdd93_166474cuda3std6ranges3__45__cpo4swapE,@object
	.size		_ZN40_INTERNAL_ff670e9a_4_k_cu_7c7fdd93_166474cuda3std6ranges3__45__cpo4swapE,(.L_7 - _ZN40_INTERNAL_ff670e9a_4_k_cu_7c7fdd93_166474cuda3std6ranges3__45__cpo4swapE)
_ZN40_INTERNAL_ff670e9a_4_k_cu_7c7fdd93_166474cuda3std6ranges3__45__cpo4swapE:
	.zero		1
.L_7:


//--------------------- .nv.constant0._ZN7cutlass13device_kernelINS_4gemm6kernel13GemmUniversalIN4cute5tupleIJiiiiEEENS1_10collective13CollectiveMmaINS1_37MainloopSm90TmaGmmaWarpSpecializedFP8ILi12ENS5_IJNS4_1CILi1EEESB_SB_EEENS1_32KernelTmaWarpSpecializedPingpongEEENS5_IJNSA_ILi64EEENSA_ILi80EEENSA_ILi128EEEEEENS_12float_e4m3_tENS5_IJlSB_lEEESJ_SK_NS4_8TiledMMAINS4_8MMA_AtomIJNS4_4SM904GMMA30MMA_64x16x32_F32E4M3E4M3_SS_TNILNSO_7ScaleInE1ELSQ_1EEEEEENS4_6LayoutISC_NS5_IJNSA_ILi0EEESU_SU_EEEEENS5_IJNS4_10UnderscoreESX_SX_EEEEENS4_13SM90_TMA_LOADENS4_14ComposedLayoutINS4_7SwizzleILi3ELi4ELi3EEENS4_18smem_ptr_flag_bitsILi8EEENST_INS5_IJNSA_ILi8EEESH_EEENS5_IJSH_SB_EEEEEEEvNS4_8identityES10_S1A_vS1B_EENS_8epilogue10collective6detail29Sm90TmaWarpSpecializedAdapterINS1E_15DefaultEpilogueISJ_SK_SK_NS1D_6thread17LinearCombinationISJ_Li1EffLNS1I_9ScaleType4KindE0ELNS_15FloatRoundStyleE2ESJ_EENS1_15EpilogueDefaultEEEEEvvEEEEvNT_6ParamsE --------------------------
	.section	.nv.constant0._ZN7cutlass13device_kernelINS_4gemm6kernel13GemmUniversalIN4cute5tupleIJiiiiEEENS1_10collective13CollectiveMmaINS1_37MainloopSm90TmaGmmaWarpSpecializedFP8ILi12ENS5_IJNS4_1CILi1EEESB_SB_EEENS1_32KernelTmaWarpSpecializedPingpongEEENS5_IJNSA_ILi64EEENSA_ILi80EEENSA_ILi128EEEEEENS_12float_e4m3_tENS5_IJlSB_lEEESJ_SK_NS4_8TiledMMAINS4_8MMA_AtomIJNS4_4SM904GMMA30MMA_64x16x32_F32E4M3E4M3_SS_TNILNSO_7ScaleInE1ELSQ_1EEEEEENS4_6LayoutISC_NS5_IJNSA_ILi0EEESU_SU_EEEEENS5_IJNS4_10UnderscoreESX_SX_EEEEENS4_13SM90_TMA_LOADENS4_14ComposedLayoutINS4_7SwizzleILi3ELi4ELi3EEENS4_18smem_ptr_flag_bitsILi8EEENST_INS5_IJNSA_ILi8EEESH_EEENS5_IJSH_SB_EEEEEEEvNS4_8identityES10_S1A_vS1B_EENS_8epilogue10collective6detail29Sm90TmaWarpSpecializedAdapterINS1E_15DefaultEpilogueISJ_SK_SK_NS1D_6thread17LinearCombinationISJ_Li1EffLNS1I_9ScaleType4KindE0ELNS_15FloatRoundStyleE2ESJ_EENS1_15EpilogueDefaultEEEEEvvEEEEvNT_6ParamsE,"a",@progbits
	.sectionflags	@""
	.align	4
.nv.constant0._ZN7cutlass13device_kernelINS_4gemm6kernel13GemmUniversalIN4cute5tupleIJiiiiEEENS1_10collective13CollectiveMmaINS1_37MainloopSm90TmaGmmaWarpSpecializedFP8ILi12ENS5_IJNS4_1CILi1EEESB_SB_EEENS1_32KernelTmaWarpSpecializedPingpongEEENS5_IJNSA_ILi64EEENSA_ILi80EEENSA_ILi128EEEEEENS_12float_e4m3_tENS5_IJlSB_lEEESJ_SK_NS4_8TiledMMAINS4_8MMA_AtomIJNS4_4SM904GMMA30MMA_64x16x32_F32E4M3E4M3_SS_TNILNSO_7ScaleInE1ELSQ_1EEEEEENS4_6LayoutISC_NS5_IJNSA_ILi0EEESU_SU_EEEEENS5_IJNS4_10UnderscoreESX_SX_EEEEENS4_13SM90_TMA_LOADENS4_14ComposedLayoutINS4_7SwizzleILi3ELi4ELi3EEENS4_18smem_ptr_flag_bitsILi8EEENST_INS5_IJNSA_ILi8EEESH_EEENS5_IJSH_SB_EEEEEEEvNS4_8identityES10_S1A_vS1B_EENS_8epilogue10collective6detail29Sm90TmaWarpSpecializedAdapterINS1E_15DefaultEpilogueISJ_SK_SK_NS1D_6thread17LinearCombinationISJ_Li1EffLNS1I_9ScaleType4KindE0ELNS_15FloatRoundStyleE2ESJ_EENS1_15EpilogueDefaultEEEEEvvEEEEvNT_6ParamsE:
	.zero		1664


//--------------------- SYMBOLS --------------------------

	.type		.nv.reservedSmem.offset0,@object
	.size		.nv.reservedSmem.offset0,0x4
